def gluon_tcgen05(
    a_ptr,
    b_ptr,
    c_ptr,
    M,
    N,
    K,
    stride_am,
    stride_bk,
    stride_cm,
    BLOCK_M: gl.constexpr,
    BLOCK_N: gl.constexpr,
    BLOCK_K: gl.constexpr,
    DTYPE: gl.constexpr,
    A_LAYOUT: gl.constexpr,
    B_LAYOUT: gl.constexpr,
    C_LAYOUT: gl.constexpr,
    B_SHAPE: gl.constexpr,
    TMEM_LAYOUT: gl.constexpr,
    TMEM_REG: gl.constexpr,
    TRANS_B: gl.constexpr,
    NUM_BUFFERS: gl.constexpr,
):
    a_desc = tma.make_tensor_descriptor(
        a_ptr, [M, K], [stride_am, 1], [BLOCK_M, BLOCK_K], A_LAYOUT
    )
    b_desc = tma.make_tensor_descriptor(
        b_ptr,
        [N, K] if TRANS_B else [K, N],
        [stride_bk, 1],
        B_SHAPE,
        B_LAYOUT,
    )
    c_desc = tma.make_tensor_descriptor(
        c_ptr, [M, N], [stride_cm, 1], [BLOCK_M, BLOCK_N], C_LAYOUT
    )

    a_bufs = gl.allocate_shared_memory(
        DTYPE, [NUM_BUFFERS, BLOCK_M, BLOCK_K], A_LAYOUT
    )
    b_bufs = gl.allocate_shared_memory(DTYPE, [NUM_BUFFERS] + B_SHAPE, B_LAYOUT)

    pid_m = gl.program_id(0)
    pid_n = gl.program_id(1)
    off_m = pid_m * BLOCK_M
    off_n = pid_n * BLOCK_N

    tma_bars = gl.allocate_shared_memory(
        gl.int64, [NUM_BUFFERS, 1], mbarrier.MBarrierLayout()
    )
    mma_bars = gl.allocate_shared_memory(
        gl.int64, [NUM_BUFFERS, 1], mbarrier.MBarrierLayout()
    )
    for i in gl.static_range(NUM_BUFFERS):
        mbarrier.init(tma_bars.index(i), count=1)
        mbarrier.init(mma_bars.index(i), count=1)

    acc_tmem = allocate_tensor_memory(gl.float32, [BLOCK_M, BLOCK_N], TMEM_LAYOUT)
    idx = 0
    phase = 0
    use_acc = False
    for k in range(0, K, BLOCK_K):
        a = a_bufs.index(idx)
        b = b_bufs.index(idx)
        tma_bar = tma_bars.index(idx)
        mma_bar = mma_bars.index(idx)
        mbarrier.expect(
            tma_bar, a_desc.block_type.nbytes + b_desc.block_type.nbytes
        )
        tma.async_copy_global_to_shared(a_desc, [off_m, k], tma_bar, a)
        tma.async_copy_global_to_shared(
            b_desc, [off_n, k] if TRANS_B else [k, off_n], tma_bar, b
        )
        mbarrier.wait(tma_bar, phase=phase)

        if TRANS_B:
            b = b.permute((1, 0))
        tcgen05_mma(a, b, acc_tmem, use_acc=use_acc)
        tcgen05_commit(mma_bar)
        mbarrier.wait(mma_bar, phase=phase)
        use_acc = True

        idx += 1
        if idx == NUM_BUFFERS:
            idx = 0
            phase ^= 1

    for i in gl.static_range(NUM_BUFFERS):
        mbarrier.invalidate(tma_bars.index(i))
        mbarrier.invalidate(mma_bars.index(i))

    acc = acc_tmem.load(TMEM_REG)
    c_smem = gl.allocate_shared_memory(DTYPE, [BLOCK_M, BLOCK_N], C_LAYOUT)
    c_smem.store(acc.to(DTYPE))
    fence_async_shared()
    tma.async_copy_shared_to_global(c_desc, [off_m, off_n], c_smem)
    tma.store_wait(pendings=0)

# config = {"BLOCK_K": 128, "BLOCK_M": 128, "BLOCK_N": 256, "arch": "sm_100", "dtype": "fp8e4m3", "num_buffers": 3, "num_warps": 8, "trans_b": 1}
# arch = sm_100


// ===== COMPILED SASS (sm_100a) =====

	.target	sm_100a

	.elftype	@"ET_EXEC"


//--------------------- .note.nv.tkinfo           --------------------------
	.section	.note.nv.tkinfo,"",@"SHT_NOTE"
	.sectionflags	@"SHF_NOTE_NV_TKINFO"
	.tkinfo
        /*0018*/ 	.word	0x00000081
        /*0030*/ 	.string	""
        /*0030*/ 	.string	"ptxas-blackwell"
        /*0030*/ 	.string	"Cuda compilation tools, release 12.9, V12.9.86"
        /*0030*/ 	.string	"Build cuda_12.9.r12.9/compiler.36037853_0"
        /*0030*/ 	.string	"-v  -suppress-debug-info  -lineinfo  -arch sm_100a "



//--------------------- .note.nv.cuver            --------------------------
	.section	.note.nv.cuver,"",@"SHT_NOTE"
	.sectionflags	@"SHF_NOTE_NV_CUVER"
        /*0018*/ 	.short	0x0001
        /*001a*/ 	.short	0x0064
        /*001c*/ 	.short	0x0001
        /*001e*/ 	.short	0x0000
        /*0020*/ 	.short	0x0001
        /*0022*/ 	.short	0x0000


//--------------------- .nv.info                  --------------------------
	.section	.nv.info,"",@"SHT_CUDA_INFO"
	.align	4


	//----- nvinfo : EIATTR_REGCOUNT
	.align		4
        /*0000*/ 	.byte	0x04, 0x2f
        /*0002*/ 	.short	(.L_4 - .L_3)
	.align		4
.L_3:
        /*0004*/ 	.word	index@(gluon_tcgen05)
        /*0008*/ 	.word	0x00000087


	//----- nvinfo : EIATTR_FRAME_SIZE
	.align		4
.L_4:
        /*000c*/ 	.byte	0x04, 0x11
        /*000e*/ 	.short	(.L_6 - .L_5)
	.align		4
.L_5:
        /*0010*/ 	.word	index@($__internal_2_$__cuda_sm10x_tcgen05_guardrail_trap_unallocated_columns_being_dealloced)
        /*0014*/ 	.word	0x00000000


	//----- nvinfo : EIATTR_FRAME_SIZE
	.align		4
.L_6:
        /*0018*/ 	.byte	0x04, 0x11
        /*001a*/ 	.short	(.L_8 - .L_7)
	.align		4
.L_7:
        /*001c*/ 	.word	index@($__internal_1_$__cuda_sm10x_tcgen05_guardrail_trap_phase_invalid_during_alloc)
        /*0020*/ 	.word	0x00000000


	//----- nvinfo : EIATTR_FRAME_SIZE
	.align		4
.L_8:
        /*0024*/ 	.byte	0x04, 0x11
        /*0026*/ 	.short	(.L_10 - .L_9)
	.align		4
.L_9:
        /*0028*/ 	.word	index@($__internal_0_$__cuda_sm10x_tcgen05_guardrail_trap_col_being_dealloced_not_returned_by_alloc)
        /*002c*/ 	.word	0x00000000


	//----- nvinfo : EIATTR_FRAME_SIZE
	.align		4
.L_10:
        /*0030*/ 	.byte	0x04, 0x11
        /*0032*/ 	.short	(.L_12 - .L_11)
	.align		4
.L_11:
        /*0034*/ 	.word	index@(gluon_tcgen05)
        /*0038*/ 	.word	0x00000000


	//----- nvinfo : EIATTR_MIN_STACK_SIZE
	.align		4
.L_12:
        /*003c*/ 	.byte	0x04, 0x12
        /*003e*/ 	.short	(.L_14 - .L_13)
	.align		4
.L_13:
        /*0040*/ 	.word	index@(gluon_tcgen05)
        /*0044*/ 	.word	0x00000000
.L_14:


//--------------------- .nv.info.gluon_tcgen05    --------------------------
	.section	.nv.info.gluon_tcgen05,"",@"SHT_CUDA_INFO"
	.sectionflags	@""
	.align	4


	//----- nvinfo : EIATTR_CUDA_API_VERSION
	.align		4
        /*0000*/ 	.byte	0x04, 0x37
        /*0002*/ 	.short	(.L_16 - .L_15)
.L_15:
        /*0004*/ 	.word	0x00000081


	//----- nvinfo : EIATTR_KPARAM_INFO
	.align		4
.L_16:
        /*0008*/ 	.byte	0x04, 0x17
        /*000a*/ 	.short	(.L_18 - .L_17)
.L_17:
        /*000c*/ 	.word	0x00000000
        /*0010*/ 	.short	0x000a
        /*0012*/ 	.short	0x0048
        /*0014*/ 	.byte	0x00, 0xf4, 0x21, 0x00


	//----- nvinfo : EIATTR_KPARAM_INFO
	.align		4
.L_18:
        /*0018*/ 	.byte	0x04, 0x17
        /*001a*/ 	.short	(.L_20 - .L_19)
.L_19:
        /*001c*/ 	.word	0x00000000
        /*0020*/ 	.short	0x0009
        /*0022*/ 	.short	0x0040
        /*0024*/ 	.byte	0x00, 0xf4, 0x21, 0x00


	//----- nvinfo : EIATTR_KPARAM_INFO
	.align		4
.L_20:
        /*0028*/ 	.byte	0x04, 0x17
        /*002a*/ 	.short	(.L_22 - .L_21)
.L_21:
        /*002c*/ 	.word	0x00000000
        /*0030*/ 	.short	0x0008
        /*0032*/ 	.short	0x0038
        /*0034*/ 	.byte	0x00, 0xf0, 0x21, 0x00


	//----- nvinfo : EIATTR_KPARAM_INFO
	.align		4
.L_22:
        /*0038*/ 	.byte	0x04, 0x17
        /*003a*/ 	.short	(.L_24 - .L_23)
.L_23:
        /*003c*/ 	.word	0x00000000
        /*0040*/ 	.short	0x0007
        /*0042*/ 	.short	0x0030
        /*0044*/ 	.byte	0x00, 0xf0, 0x21, 0x00


	//----- nvinfo : EIATTR_KPARAM_INFO
	.align		4
.L_24:
        /*0048*/ 	.byte	0x04, 0x17
        /*004a*/ 	.short	(.L_26 - .L_25)
.L_25:
        /*004c*/ 	.word	0x00000000
        /*0050*/ 	.short	0x0006
        /*0052*/ 	.short	0x0028
        /*0054*/ 	.byte	0x00, 0xf0, 0x21, 0x00


	//----- nvinfo : EIATTR_KPARAM_INFO
	.align		4
.L_26:
        /*0058*/ 	.byte	0x04, 0x17
        /*005a*/ 	.short	(.L_28 - .L_27)
.L_27:
        /*005c*/ 	.word	0x00000000
        /*0060*/ 	.short	0x0005
        /*0062*/ 	.short	0x0020
        /*0064*/ 	.byte	0x00, 0xf0, 0x11, 0x00


	//----- nvinfo : EIATTR_KPARAM_INFO
	.align		4
.L_28:
        /*0068*/ 	.byte	0x04, 0x17
        /*006a*/ 	.short	(.L_30 - .L_29)
.L_29:
        /*006c*/ 	.word	0x00000000
        /*0070*/ 	.short	0x0004
        /*0072*/ 	.short	0x001c
        /*0074*/ 	.byte	0x00, 0xf0, 0x11, 0x00


	//----- nvinfo : EIATTR_KPARAM_INFO
	.align		4
.L_30:
        /*0078*/ 	.byte	0x04, 0x17
        /*007a*/ 	.short	(.L_32 - .L_31)
.L_31:
        /*007c*/ 	.word	0x00000000
        /*0080*/ 	.short	0x0003
        /*0082*/ 	.short	0x0018
        /*0084*/ 	.byte	0x00, 0xf0, 0x11, 0x00


	//----- nvinfo : EIATTR_KPARAM_INFO
	.align		4
.L_32:
        /*0088*/ 	.byte	0x04, 0x17
        /*008a*/ 	.short	(.L_34 - .L_33)
.L_33:
        /*008c*/ 	.word	0x00000000
        /*0090*/ 	.short	0x0002
        /*0092*/ 	.short	0x0010
        /*0094*/ 	.byte	0x00, 0xf4, 0x21, 0x00


	//----- nvinfo : EIATTR_KPARAM_INFO
	.align		4
.L_34:
        /*0098*/ 	.byte	0x04, 0x17
        /*009a*/ 	.short	(.L_36 - .L_35)
.L_35:
        /*009c*/ 	.word	0x00000000
        /*00a0*/ 	.short	0x0001
        /*00a2*/ 	.short	0x0008
        /*00a4*/ 	.byte	0x00, 0xf4, 0x21, 0x00


	//----- nvinfo : EIATTR_KPARAM_INFO
	.align		4
.L_36:
        /*00a8*/ 	.byte	0x04, 0x17
        /*00aa*/ 	.short	(.L_38 - .L_37)
.L_37:
        /*00ac*/ 	.word	0x00000000
        /*00b0*/ 	.short	0x0000
        /*00b2*/ 	.short	0x0000
        /*00b4*/ 	.byte	0x00, 0xf4, 0x21, 0x00


	//----- nvinfo : EIATTR_AT_ENTRY_FRAGMENTS
	.align		4
.L_38:
        /*00b8*/ 	.byte	0x04, 0x4f
        /*00ba*/ 	.short	(.L_40 - .L_39)


	//   ....[0]....
.L_39:
        /*00bc*/ 	.word	0x00000004


	//----- nvinfo : EIATTR_RESERVED_SMEM_USED
	.align		4
.L_40:
        /*00c0*/ 	.byte	0x01, 0x41
	.zero		2


	//----- nvinfo : EIATTR_SPARSE_MMA_MASK
	.align		4
        /*00c4*/ 	.byte	0x03, 0x50
        /*00c6*/ 	.short	0x0000


	//----- nvinfo : EIATTR_TCGEN05_1CTA_USED
	.align		4
        /*00c8*/ 	.byte	0x01, 0x51
	.zero		2


	//----- nvinfo : EIATTR_MAXREG_COUNT
	.align		4
        /*00cc*/ 	.byte	0x03, 0x1b
        /*00ce*/ 	.short	0x00ff


	//----- nvinfo : EIATTR_NUM_BARRIERS
	.align		4
        /*00d0*/ 	.byte	0x02, 0x4c
        /*00d2*/ 	.byte	0x01
	.zero		1


	//----- nvinfo : EIATTR_INT_WARP_WIDE_INSTR_OFFSETS
	.align		4
        /*00d4*/ 	.byte	0x04, 0x31
        /*00d6*/ 	.short	(.L_42 - .L_41)


	//   ....[0]....
.L_41:
        /*00d8*/ 	.word	0x00001670


	//   ....[1]....
        /*00dc*/ 	.word	0x00001690


	//   ....[2]....
        /*00e0*/ 	.word	0x00001710


	//   ....[3]....
        /*00e4*/ 	.word	0x000019e0


	//   ....[4]....
        /*00e8*/ 	.word	0x000019f0


	//   ....[5]....
        /*00ec*/ 	.word	0x00001a50


	//   ....[6]....
        /*00f0*/ 	.word	0x00001a60


	//   ....[7]....
        /*00f4*/ 	.word	0x00001d30


	//   ....[8]....
        /*00f8*/ 	.word	0x00001d40


	//   ....[9]....
        /*00fc*/ 	.word	0x00001ec0


	//   ....[10]....
        /*0100*/ 	.word	0x00001ef0


	//   ....[11]....
        /*0104*/ 	.word	0x00001f20


	//   ....[12]....
        /*0108*/ 	.word	0x00001f40


	//   ....[13]....
        /*010c*/ 	.word	0x00002240


	//   ....[14]....
        /*0110*/ 	.word	0x00002250


	//   ....[15]....
        /*0114*/ 	.word	0x00002580


	//   ....[16]....
        /*0118*/ 	.word	0x00002590


	//   ....[17]....
        /*011c*/ 	.word	0x00002c80


	//   ....[18]....
        /*0120*/ 	.word	0x00002cd0


	//----- nvinfo : EIATTR_COOP_GROUP_MASK_REGIDS
	.align		4
.L_42:
        /*0124*/ 	.byte	0x04, 0x29
        /*0126*/ 	.short	(.L_44 - .L_43)


	//   ....[0]....
.L_43:
        /*0128*/ 	.word	0xffffffff


	//   ....[1]....
        /*012c*/ 	.word	0xffffffff


	//   ....[2]....
        /*0130*/ 	.word	0xffffffff


	//   ....[3]....
        /*0134*/ 	.word	0xffffffff


	//   ....[4]....
        /*0138*/ 	.word	0xffffffff


	//   ....[5]....
        /*013c*/ 	.word	0xffffffff


	//   ....[6]....
        /*0140*/ 	.word	0xffffffff


	//   ....[7]....
        /*0144*/ 	.word	0xffffffff


	//   ....[8]....
        /*0148*/ 	.word	0xffffffff


	//   ....[9]....
        /*014c*/ 	.word	0xffffffff


	//----- nvinfo : EIATTR_COOP_GROUP_INSTR_OFFSETS
	.align		4
.L_44:
        /*0150*/ 	.byte	0x04, 0x28
        /*0152*/ 	.short	(.L_46 - .L_45)


	//   ....[0]....
.L_45:
        /*0154*/ 	.word	0x00000050


	//   ....[1]....
        /*0158*/ 	.word	0x00000310


	//   ....[2]....
        /*015c*/ 	.word	0x000004f0


	//   ....[3]....
        /*0160*/ 	.word	0x00000980


	//   ....[4]....
        /*0164*/ 	.word	0x00000ac0


	//   ....[5]....
        /*0168*/ 	.word	0x00000fa0


	//   ....[6]....
        /*016c*/ 	.word	0x000010e0


	//   ....[7]....
        /*0170*/ 	.word	0x00001530


	//   ....[8]....
        /*0174*/ 	.word	0x00002b10


	//   ....[9]....
        /*0178*/ 	.word	0x00002d80


	//----- nvinfo : EIATTR_VRC_CTA_INIT_COUNT
	.align		4
.L_46:
        /*017c*/ 	.byte	0x02, 0x4a
        /*017e*/ 	.byte	0x80
	.zero		1


	//----- nvinfo : EIATTR_MBARRIER_INSTR_OFFSETS
	.align		4
        /*0180*/ 	.byte	0x04, 0x39
        /*0182*/ 	.short	(.L_48 - .L_47)


	//   ....[0]....
.L_47:
        /*0184*/ 	.word	0x00001730
        /*0188*/ 	.word	0x000000ff
        /*018c*/ 	.word	0x00024000
        /*0190*/ 	.short	0x0100
        /*0192*/ 	.byte	0x08
	.zero		1


	//   ....[1]....
        /*0194*/ 	.word	0x00001740
        /*0198*/ 	.word	0x000000ff
        /*019c*/ 	.word	0x00024020
        /*01a0*/ 	.short	0x0100
        /*01a2*/ 	.byte	0x08
	.zero		1


	//   ....[2]....
        /*01a4*/ 	.word	0x000017f0
        /*01a8*/ 	.word	0x000000ff
        /*01ac*/ 	.word	0x00024008
        /*01b0*/ 	.short	0x0100
        /*01b2*/ 	.byte	0x08
	.zero		1


	//   ....[3]....
        /*01b4*/ 	.word	0x00001800
        /*01b8*/ 	.word	0x000000ff
        /*01bc*/ 	.word	0x00024028
        /*01c0*/ 	.short	0x0100
        /*01c2*/ 	.byte	0x08
	.zero		1


	//   ....[4]....
        /*01c4*/ 	.word	0x00001910
        /*01c8*/ 	.word	0x000000ff
        /*01cc*/ 	.word	0x00024010
        /*01d0*/ 	.short	0x0100
        /*01d2*/ 	.byte	0x08
	.zero		1


	//   ....[5]....
        /*01d4*/ 	.word	0x00001920
        /*01d8*/ 	.word	0x000000ff
        /*01dc*/ 	.word	0x00024030
        /*01e0*/ 	.short	0x0100
        /*01e2*/ 	.byte	0x08
	.zero		1


	//   ....[6]....
        /*01e4*/ 	.word	0x00001af0
        /*01e8*/ 	.word	0x000000ff
        /*01ec*/ 	.word	0x00024000
        /*01f0*/ 	.short	0x010a
        /*01f2*/ 	.byte	0x08
	.zero		1


	//   ....[7]....
        /*01f4*/ 	.word	0x00001d90
        /*01f8*/ 	.word	0x000000ff
        /*01fc*/ 	.word	0x00024020
        /*0200*/ 	.short	0x010a
        /*0202*/ 	.byte	0x08
	.zero		1


	//   ....[8]....
        /*0204*/ 	.word	0x00001fc0
        /*0208*/ 	.word	0x000000ff
        /*020c*/ 	.word	0x00024000
        /*0210*/ 	.short	0x010a
        /*0212*/ 	.byte	0x1c
	.zero		1


	//   ....[9]....
        /*0214*/ 	.word	0x00002290
        /*0218*/ 	.word	0x000000ff
        /*021c*/ 	.word	0x00024020
        /*0220*/ 	.short	0x010a
        /*0222*/ 	.byte	0x1c
	.zero		1


	//   ....[10]....
        /*0224*/ 	.word	0x00002360
        /*0228*/ 	.word	0x000000ff
        /*022c*/ 	.word	0x00024000
        /*0230*/ 	.short	0x0108
        /*0232*/ 	.byte	0x08
	.zero		1


	//   ....[11]....
        /*0234*/ 	.word	0x00002370
        /*0238*/ 	.word	0x000000ff
        /*023c*/ 	.word	0x00024020
        /*0240*/ 	.short	0x0108
        /*0242*/ 	.byte	0x08
	.zero		1


	//   ....[12]....
        /*0244*/ 	.word	0x000023c0
        /*0248*/ 	.word	0x000000ff
        /*024c*/ 	.word	0x00024008
        /*0250*/ 	.short	0x0108
        /*0252*/ 	.byte	0x08
	.zero		1


	//   ....[13]....
        /*0254*/ 	.word	0x000023d0
        /*0258*/ 	.word	0x000000ff
        /*025c*/ 	.word	0x00024028
        /*0260*/ 	.short	0x0108
        /*0262*/ 	.byte	0x08
	.zero		1


	//   ....[14]....
        /*0264*/ 	.word	0x00002420
        /*0268*/ 	.word	0x000000ff
        /*026c*/ 	.word	0x00024010
        /*0270*/ 	.short	0x0108
        /*0272*/ 	.byte	0x08
	.zero		1


	//   ....[15]....
        /*0274*/ 	.word	0x00002430
        /*0278*/ 	.word	0x000000ff
        /*027c*/ 	.word	0x00024030
        /*0280*/ 	.short	0x0108
        /*0282*/ 	.byte	0x08
	.zero		1


	//   ....[16]....
        /*0284*/ 	.word	0x00002da0
        /*0288*/ 	.word	0x000000ff
        /*028c*/ 	.word	0x00024000
        /*0290*/ 	.short	0x010a
        /*0292*/ 	.byte	0x08
	.zero		1


	//   ....[17]....
        /*0294*/ 	.word	0x00002dd0
        /*0298*/ 	.word	0x000000ff
        /*029c*/ 	.word	0x00024020
        /*02a0*/ 	.short	0x010a
        /*02a2*/ 	.byte	0x08
	.zero		1


	//   ....[18]....
        /*02a4*/ 	.word	0x00002e00
        /*02a8*/ 	.word	0x000000ff
        /*02ac*/ 	.word	0x00024000
        /*02b0*/ 	.short	0x010a
        /*02b2*/ 	.byte	0x1c
	.zero		1


	//   ....[19]....
        /*02b4*/ 	.word	0x00002e30
        /*02b8*/ 	.word	0x000000ff
        /*02bc*/ 	.word	0x00024020
        /*02c0*/ 	.short	0x010a
        /*02c2*/ 	.byte	0x1c
	.zero		1


	//----- nvinfo : EIATTR_NUM_MBARRIERS
	.align		4
.L_48:
        /*02c4*/ 	.byte	0x03, 0x38
        /*02c6*/ 	.short	0x0006


	//----- nvinfo : EIATTR_EXIT_INSTR_OFFSETS
	.align		4
        /*02c8*/ 	.byte	0x04, 0x1c
        /*02ca*/ 	.short	(.L_50 - .L_49)


	//   ....[0]....
.L_49:
        /*02cc*/ 	.word	0x00002d90


	//----- nvinfo : EIATTR_REQNTID
	.align		4
.L_50:
        /*02d0*/ 	.byte	0x04, 0x10
        /*02d2*/ 	.short	(.L_52 - .L_51)
.L_51:
        /*02d4*/ 	.word	0x00000100
        /*02d8*/ 	.word	0x00000001
        /*02dc*/ 	.word	0x00000001


	//----- nvinfo : EIATTR_CRS_STACK_SIZE
	.align		4
.L_52:
        /*02e0*/ 	.byte	0x04, 0x1e
        /*02e2*/ 	.short	(.L_54 - .L_53)
.L_53:
        /*02e4*/ 	.word	0x00000000


	//----- nvinfo : EIATTR_CBANK_PARAM_SIZE
	.align		4
.L_54:
        /*02e8*/ 	.byte	0x03, 0x19
        /*02ea*/ 	.short	0x0050


	//----- nvinfo : EIATTR_PARAM_CBANK
	.align		4
        /*02ec*/ 	.byte	0x04, 0x0a
        /*02ee*/ 	.short	(.L_56 - .L_55)
	.align		4
.L_55:
        /*02f0*/ 	.word	index@(.nv.constant0.gluon_tcgen05)
        /*02f4*/ 	.short	0x0380
        /*02f6*/ 	.short	0x0050


	//----- nvinfo : EIATTR_SW_WAR
	.align		4
.L_56:
        /*02f8*/ 	.byte	0x04, 0x36
        /*02fa*/ 	.short	(.L_58 - .L_57)
.L_57:
        /*02fc*/ 	.word	0x00000008
.L_58:


//--------------------- .nv.compat                --------------------------
	.section	.nv.compat,"",@"SHT_CUDA_COMPAT_INFO"
	.align	4
        /*0000*/ 	.byte	0x02, 0x02, 0x02, 0x00, 0x02, 0x05, 0x05, 0x00, 0x02, 0x03, 0x03, 0x00, 0x02, 0x06, 0x01, 0x00


//--------------------- .nv.callgraph             --------------------------
	.section	.nv.callgraph,"",@"SHT_CUDA_CALLGRAPH"
	.align	4
	.sectionentsize	8
	.align		4
        /*0000*/ 	.word	0x00000000
	.align		4
        /*0004*/ 	.word	0xffffffff
	.align		4
        /*0008*/ 	.word	0x00000000
	.align		4
        /*000c*/ 	.word	0xfffffffe
	.align		4
        /*0010*/ 	.word	0x00000000
	.align		4
        /*0014*/ 	.word	0xfffffffd
	.align		4
        /*0018*/ 	.word	0x00000000
	.align		4
        /*001c*/ 	.word	0xfffffffc


//--------------------- .text.gluon_tcgen05       --------------------------
	.section	.text.gluon_tcgen05,"ax",@progbits
	.align	128
        .global         gluon_tcgen05
        .type           gluon_tcgen05,@function
        .size           gluon_tcgen05,(.L_x_82 - gluon_tcgen05)
        .other          gluon_tcgen05,@"STO_CUDA_ENTRY STV_DEFAULT"
gluon_tcgen05:
.text.gluon_tcgen05:
[----:B------:R-:W1:Y:S01]  /*0000*/  LDC R1, c[0x0][0x37c] ;  /* 0x0000df00ff017b82 */ /* 0x000e620000000800 */
[----:B------:R-:W2:Y:S02]  /*0010*/  S2R R0, SR_TID.X ;  /* 0x0000000000007919 */ /* 0x000ea40000002100 */
[----:B--2---:R-:W-:-:S13]  /*0020*/  ISETP.GE.U32.AND P2, PT, R0, 0x20, PT ;  /* 0x000000200000780c */ /* 0x004fda0003f46070 */
[----:B------:R-:W-:Y:S05]  /*0030*/  @P2 BRA `(.L_x_0) ;  /* 0x0000000000b82947 */ /* 0x000fea0003800000 */
[----:B------:R-:W2:Y:S01]  /*0040*/  S2UR UR6, SR_CgaCtaId ;  /* 0x00000000000679c3 */ /* 0x000ea20000008800 */
[----:B------:R-:W-:Y:S01]  /*0050*/  NOP ;  /* 0x0000000000007918 */ /* 0x000fe20000000000 */
[----:B------:R-:W-:Y:S02]  /*0060*/  UMOV UR4, 0x40 ;  /* 0x0000004000047882 */ /* 0x000fe40000000000 */
[----:B--2---:R-:W-:-:S09]  /*0070*/  ULEA UR4, UR6, UR4, 0x18 ;  /* 0x0000000406047291 */ /* 0x004fd2000f8ec0ff */
[----:B------:R-:W2:Y:S01]  /*0080*/  LDS.U8 R2, [UR4] ;  /* 0x00000004ff027984 */ /* 0x000ea20008000000 */
[----:B------:R-:W-:Y:S02]  /*0090*/  UMOV UR4, 0x400 ;  /* 0x0000040000047882 */ /* 0x000fe40000000000 */
[----:B------:R-:W-:Y:S01]  /*00a0*/  ULEA UR4, UR6, UR4, 0x18 ;  /* 0x0000000406047291 */ /* 0x000fe2000f8ec0ff */
[----:B--2---:R-:W-:-:S13]  /*00b0*/  ISETP.NE.AND P0, PT, R2, RZ, PT ;  /* 0x000000ff0200720c */ /* 0x004fda0003f05270 */
[----:B------:R-:W-:Y:S05]  /*00c0*/  @P0 BRA `(.L_x_1) ;  /* 0x00000000007c0947 */ /* 0x000fea0003800000 */
[----:B------:R-:W-:-:S13]  /*00d0*/  ELECT P0, URZ, PT ;  /* 0x0000000000ff782f */ /* 0x000fda0003800000 */
[----:B------:R-:W-:Y:S05]  /*00e0*/  @!P0 BRA `(.L_x_2) ;  /* 0x0000000000848947 */ /* 0x000fea0003800000 */
[----:B------:R-:W-:Y:S01]  /*00f0*/  UMOV UR5, 0x8 ;  /* 0x0000000800057882 */ /* 0x000fe20000000000 */
[----:B------:R-:W-:Y:S02]  /*0100*/  IMAD.MOV.U32 R5, RZ, RZ, 0x1 ;  /* 0x00000001ff057424 */ /* 0x000fe400078e00ff */
[----:B------:R-:W-:Y:S02]  /*0110*/  IMAD.MOV.U32 R3, RZ, RZ, 0xff ;  /* 0x000000ffff037424 */ /* 0x000fe400078e00ff */
[----:B------:R-:W-:Y:S04]  /*0120*/  DEPBAR.LE SB2, 0x36 ;  /* 0x0000ad800000791a */ /* 0x000fe80000000000 */
[----:B------:R-:W2:Y:S02]  /*0130*/  UTCATOMSWS.FIND_AND_SET.ALIGN UP0, UR5, UR5 ;  /* 0x00000005000575e3 */ /* 0x000ea40008000800 */
[----:B--2---:R-:W-:-:S04]  /*0140*/  PLOP3.LUT P0, PT, PT, PT, UP0, 0x80, 0x8 ;  /* 0x000000000008781c */ /* 0x004fc80003f0f008 */
[----:B------:R-:W-:-:S04]  /*0150*/  SEL R2, RZ, 0xffffffff, !P0 ;  /* 0xffffffffff027807 */ /* 0x000fc80004000000 */
[----:B------:R-:W-:Y:S01]  /*0160*/  ISETP.NE.AND P0, PT, R2, RZ, PT ;  /* 0x000000ff0200720c */ /* 0x000fe20003f05270 */
[----:B------:R-:W-:-:S12]  /*0170*/  IMAD.U32 R2, RZ, RZ, UR5 ;  /* 0x00000005ff027e24 */ /* 0x000fd8000f8e00ff */
[----:B------:R-:W-:Y:S05]  /*0180*/  @P0 BRA `(.L_x_3) ;  /* 0x0000000000240947 */ /* 0x000fea0003800000 */
.L_x_4:
[----:B------:R-:W-:Y:S05]  /*0190*/  NANOSLEEP 0x64 ;  /* 0x000000640000795d */ /* 0x000fea0003800000 */
[----:B------:R-:W-:-:S05]  /*01a0*/  UMOV UR5, 0x8 ;  /* 0x0000000800057882 */ /* 0x000fca0000000000 */
[----:B------:R-:W-:Y:S04]  /*01b0*/  DEPBAR.LE SB2, 0x36 ;  /* 0x0000ad800000791a */ /* 0x000fe80000000000 */
[----:B------:R-:W2:Y:S02]  /*01c0*/  UTCATOMSWS.FIND_AND_SET.ALIGN UP0, UR5, UR5 ;  /* 0x00000005000575e3 */ /* 0x000ea40008000800 */
[----:B--2---:R-:W-:-:S04]  /*01d0*/  PLOP3.LUT P0, PT, PT, PT, UP0, 0x80, 0x8 ;  /* 0x000000000008781c */ /* 0x004fc80003f0f008 */
[----:B------:R-:W-:-:S04]  /*01e0*/  SEL R2, RZ, 0xffffffff, !P0 ;  /* 0xffffffffff027807 */ /* 0x000fc80004000000 */
[----:B------:R-:W-:Y:S01]  /*01f0*/  ISETP.NE.AND P0, PT, R2, RZ, PT ;  /* 0x000000ff0200720c */ /* 0x000fe20003f05270 */
[----:B------:R-:W-:-:S12]  /*0200*/  IMAD.U32 R2, RZ, RZ, UR5 ;  /* 0x00000005ff027e24 */ /* 0x000fd8000f8e00ff */
[----:B------:R-:W-:Y:S05]  /*0210*/  @!P0 BRA `(.L_x_4) ;  /* 0xfffffffc00dc8947 */ /* 0x000fea000383ffff */
.L_x_3:
[C---:B------:R-:W-:Y:S01]  /*0220*/  VIADD R4, R2.reuse, 0x10 ;  /* 0x0000001002047836 */ /* 0x040fe20000000000 */
[----:B------:R-:W-:Y:S01]  /*0230*/  UMOV UR5, 0x50 ;  /* 0x0000005000057882 */ /* 0x000fe20000000000 */
[----:B------:R-:W-:Y:S01]  /*0240*/  SHF.L.U32 R3, R3, R2, RZ ;  /* 0x0000000203037219 */ /* 0x000fe200000006ff */
[----:B------:R-:W-:Y:S01]  /*0250*/  ULEA UR5, UR6, UR5, 0x18 ;  /* 0x0000000506057291 */ /* 0x000fe2000f8ec0ff */
[----:B------:R-:W-:Y:S01]  /*0260*/  IMAD.SHL.U32 R2, R2, 0x20, RZ ;  /* 0x0000002002027824 */ /* 0x000fe200078e00ff */
[----:B------:R-:W-:-:S04]  /*0270*/  SHF.L.U32 R4, R5, R4, RZ ;  /* 0x0000000405047219 */ /* 0x000fc800000006ff */
[----:B------:R-:W-:-:S05]  /*0280*/  LOP3.LUT R3, R4, R3, RZ, 0xfc, !PT ;  /* 0x0000000304037212 */ /* 0x000fca00078efcff */
[----:B------:R2:W-:Y:S04]  /*0290*/  ATOMS.OR RZ, [UR5], R3 ;  /* 0x00000003ffff798c */ /* 0x0005e8000b000005 */
[----:B------:R2:W-:Y:S01]  /*02a0*/  STS [UR4], R2 ;  /* 0x00000002ff007988 */ /* 0x0005e20008000804 */
[----:B------:R-:W-:Y:S05]  /*02b0*/  BRA `(.L_x_2) ;  /* 0x0000000000107947 */ /* 0x000fea0003800000 */
.L_x_1:
[----:B------:R-:W-:Y:S01]  /*02c0*/  IMAD.MOV.U32 R3, RZ, RZ, -0x1 ;  /* 0xffffffffff037424 */ /* 0x000fe200078e00ff */
[----:B------:R-:W-:-:S04]  /*02d0*/  MOV R2, 0x300 ;  /* 0x0000030000027802 */ /* 0x000fc80000000f00 */
[----:B------:R2:W-:Y:S03]  /*02e0*/  STS [UR4], R3 ;  /* 0x00000003ff007988 */ /* 0x0005e60008000804 */
[----:B-12---:R-:W-:Y:S05]  /*02f0*/  CALL.REL.NOINC `($__internal_1_$__cuda_sm10x_tcgen05_guardrail_trap_phase_invalid_during_alloc) ;  /* 0x0000002800e47944 */ /* 0x006fea0003c00000 */
.L_x_2:
[----:B------:R-:W-:Y:S05]  /*0300*/  WARPSYNC.ALL ;  /* 0x0000000000007948 */ /* 0x000fea0003800000 */
[----:B------:R-:W-:Y:S01]  /*0310*/  NOP ;  /* 0x0000000000007918 */ /* 0x000fe20000000000 */
.L_x_0:
[----:B------:R-:W3:Y:S08]  /*0320*/  S2UR UR4, SR_CgaCtaId ;  /* 0x00000000000479c3 */ /* 0x000ef00000008800 */
[----:B------:R-:W-:Y:S01]  /*0330*/  BAR.SYNC.DEFER_BLOCKING 0x0 ;  /* 0x0000000000007b1d */ /* 0x000fe20000010000 */
[----:B------:R-:W-:-:S05]  /*0340*/  LOP3.LUT R132, R0, 0xff, RZ, 0xc0, !PT ;  /* 0x000000ff00847812 */ /* 0x000fca00078ec0ff */
[----:B------:R-:W-:Y:S02]  /*0350*/  UMOV UR8, 0x400 ;  /* 0x0000040000087882 */ /* 0x000fe40000000000 */
[----:B------:R-:W4:Y:S08]  /*0360*/  LDC R10, c[0x0][0x3a0] ;  /* 0x0000e800ff0a7b82 */ /* 0x000f300000000800 */
[----:B------:R-:W5:Y:S01]  /*0370*/  S2UR UR15, SR_CTAID.Y ;  /* 0x00000000000f79c3 */ /* 0x000f620000002600 */
[----:B---3--:R-:W-:-:S09]  /*0380*/  ULEA UR8, UR4, UR8, 0x18 ;  /* 0x0000000804087291 */ /* 0x008fd2000f8ec0ff */
[----:B--2---:R-:W2:Y:S01]  /*0390*/  LDS R3, [UR8] ;  /* 0x00000008ff037984 */ /* 0x004ea20008000800 */
[----:B------:R-:W-:Y:S06]  /*03a0*/  BAR.SYNC.DEFER_BLOCKING 0x0 ;  /* 0x0000000000007b1d */ /* 0x000fec0000010000 */
[----:B------:R-:W-:Y:S05]  /*03b0*/  @P2 BRA `(.L_x_5) ;  /* 0x0000000000182947 */ /* 0x000fea0003800000 */
[----:B------:R-:W-:Y:S01]  /*03c0*/  ELECT P0, URZ, PT ;  /* 0x0000000000ff782f */ /* 0x000fe20003800000 */
[----:B------:R-:W-:Y:S01]  /*03d0*/  IMAD.MOV.U32 R2, RZ, RZ, 0x1 ;  /* 0x00000001ff027424 */ /* 0x000fe200078e00ff */
[----:B------:R-:W-:Y:S01]  /*03e0*/  UMOV UR5, 0x40 ;  /* 0x0000004000057882 */ /* 0x000fe20000000000 */
[----:B------:R-:W-:Y:S01]  /*03f0*/  UVIRTCOUNT.DEALLOC.SMPOOL 0x80 ;  /* 0x000000800000784c */ /* 0x000fe20000000000 */
[----:B------:R-:W-:-:S09]  /*0400*/  ULEA UR5, UR4, UR5, 0x18 ;  /* 0x0000000504057291 */ /* 0x000fd2000f8ec0ff */
[----:B------:R3:W-:Y:S03]  /*0410*/  @P0 STS.U8 [UR5], R2 ;  /* 0x00000002ff000988 */ /* 0x0007e60008000005 */
.L_x_5:
[----:B------:R-:W3:Y:S01]  /*0420*/  S2UR UR4, SR_CTAID.Z ;  /* 0x00000000000479c3 */ /* 0x000ee20000002700 */
[----:B------:R-:W5:Y:S01]  /*0430*/  LDCU UR5, c[0x0][0x370] ;  /* 0x00006e00ff0577ac */ /* 0x000f620008000800 */
[----:B------:R-:W-:Y:S01]  /*0440*/  ISETP.GE.U32.AND P0, PT, R132, 0x20, PT ;  /* 0x000000208400780c */ /* 0x000fe20003f06070 */
[----:B----4-:R-:W-:Y:S01]  /*0450*/  VIADD R5, R10, 0xffffffff ;  /* 0xffffffff0a057836 */ /* 0x010fe20000000000 */
[C---:B------:R-:W-:Y:S01]  /*0460*/  ISETP.NE.U32.AND P3, PT, R132.reuse, RZ, PT ;  /* 0x000000ff8400720c */ /* 0x040fe20003f65070 */
[----:B------:R-:W3:Y:S01]  /*0470*/  LDCU UR6, c[0x0][0x374] ;  /* 0x00006e80ff0677ac */ /* 0x000ee20008000800 */
[----:B------:R-:W-:Y:S01]  /*0480*/  LEA R4, R132, UR8, 0x2 ;  /* 0x0000000884047c11 */ /* 0x000fe2000f8e10ff */
[----:B------:R-:W-:Y:S01]  /*0490*/  BSSY.RECONVERGENT B0, `(.L_x_6) ;  /* 0x0000015000007945 */ /* 0x000fe20003800200 */
[----:B------:R-:W5:Y:S01]  /*04a0*/  S2UR UR7, SR_CTAID.X ;  /* 0x00000000000779c3 */ /* 0x000f620000002500 */
[----:B------:R-:W4:Y:S01]  /*04b0*/  LDCU.64 UR20, c[0x0][0x3c0] ;  /* 0x00007800ff1477ac */ /* 0x000f220008000a00 */
[----:B--2---:R-:W-:-:S05]  /*04c0*/  R2UR UR23, R3 ;  /* 0x00000000031772ca */ /* 0x004fca00000e0000 */
[----:B------:R2:W-:Y:S01]  /*04d0*/  @!P0 STS [R4], RZ ;  /* 0x000000ff04008388 */ /* 0x0005e20000000800 */
[----:B------:R-:W1:Y:S01]  /*04e0*/  LDC R6, c[0x0][0x398] ;  /* 0x0000e600ff067b82 */ /* 0x000e620000000800 */
[----:B------:R-:W-:Y:S02]  /*04f0*/  NOP ;  /* 0x0000000000007918 */ /* 0x000fe40000000000 */
[----:B------:R2:W-:Y:S01]  /*0500*/  @!P3 STS [UR8+0x20], R5 ;  /* 0x00002005ff00b988 */ /* 0x0005e20008000808 */
[----:B---3-5:R-:W-:-:S04]  /*0510*/  UIMAD UR4, UR4, UR6, UR15 ;  /* 0x00000006040472a4 */ /* 0x028fc8000f8e020f */
[----:B------:R-:W-:-:S04]  /*0520*/  UIMAD UR4, UR4, UR5, UR7 ;  /* 0x00000005040472a4 */ /* 0x000fc8000f8e0207 */
[----:B------:R-:W-:-:S04]  /*0530*/  UIMAD UR4, UR4, 0x180, URZ ;  /* 0x00000180040478a4 */ /* 0x000fc8000f8e02ff */
[----:B----4-:R-:W-:Y:S01]  /*0540*/  UIADD3 UR24, UP0, UPT, UR4, UR20, URZ ;  /* 0x0000001404187290 */ /* 0x010fe2000ff1e0ff */
[----:B-1----:R-:W-:-:S03]  /*0550*/  VIADD R6, R6, 0xffffffff ;  /* 0xffffffff06067836 */ /* 0x002fc60000000000 */
[----:B------:R-:W-:Y:S01]  /*0560*/  ULEA.HI.X.SX32 UR25, UR4, UR21, 0x1, UP0 ;  /* 0x0000001504197291 */ /* 0x000fe200080f0eff */
[----:B--2---:R-:W-:Y:S11]  /*0570*/  @P3 BRA `(.L_x_7) ;  /* 0x0000000000183947 */ /* 0x004ff60003800000 */
[----:B------:R-:W1:Y:S01]  /*0580*/  LDS R2, [UR8+0x8] ;  /* 0x00000808ff027984 */ /* 0x000e620008000800 */
[----:B------:R-:W2:Y:S01]  /*0590*/  LDC.64 R8, c[0x0][0x380] ;  /* 0x0000e000ff087b82 */ /* 0x000ea20000000a00 */
[----:B------:R-:W-:Y:S02]  /*05a0*/  IMAD.MOV.U32 R3, RZ, RZ, 0x70 ;  /* 0x00000070ff037424 */ /* 0x000fe400078e00ff */
[----:B--2---:R2:W-:Y:S03]  /*05b0*/  STS.64 [UR8], R8 ;  /* 0x00000008ff007988 */ /* 0x0045e60008000a08 */
[----:B-1----:R-:W-:-:S05]  /*05c0*/  LOP3.LUT R2, R2, 0x10, R3, 0xd8, !PT ;  /* 0x0000001002027812 */ /* 0x002fca00078ed803 */
[----:B------:R2:W-:Y:S02]  /*05d0*/  STS [UR8+0x8], R2 ;  /* 0x00000802ff007988 */ /* 0x0005e40008000808 */
.L_x_7:
[----:B------:R-:W-:Y:S05]  /*05e0*/  BSYNC.RECONVERGENT B0 ;  /* 0x0000000000007941 */ /* 0x000fea0003800200 */
.L_x_6:
[----:B------:R-:W-:Y:S04]  /*05f0*/  BSSY.RECONVERGENT B0, `(.L_x_8) ;  /* 0x000000a000007945 */ /* 0x000fe80003800200 */
[----:B------:R-:W-:Y:S05]  /*0600*/  @P3 BRA `(.L_x_9) ;  /* 0x0000000000203947 */ /* 0x000fea0003800000 */
[----:B--2---:R-:W1:Y:S01]  /*0610*/  LDS R2, [UR8+0x34] ;  /* 0x00003408ff027984 */ /* 0x004e620008000800 */
[----:B------:R-:W-:Y:S02]  /*0620*/  IMAD.MOV.U32 R3, RZ, RZ, 0x7f000000 ;  /* 0x7f000000ff037424 */ /* 0x000fe400078e00ff */
[----:B------:R-:W-:Y:S01]  /*0630*/  @!P3 IMAD.MOV.U32 R7, RZ, RZ, 0x7f ;  /* 0x0000007fff07b424 */ /* 0x000fe200078e00ff */
[----:B------:R-:W2:Y:S02]  /*0640*/  @!P3 LDS R8, [UR8+0x38] ;  /* 0x00003808ff08b984 */ /* 0x000ea40008000800 */
[----:B-1----:R-:W-:Y:S02]  /*0650*/  LOP3.LUT R2, R2, 0xff000000, R3, 0xb8, !PT ;  /* 0xff00000002027812 */ /* 0x002fe400078eb803 */
[----:B--2---:R-:W-:-:S03]  /*0660*/  @!P3 LOP3.LUT R3, R8, 0xff, R7, 0xb8, !PT ;  /* 0x000000ff0803b812 */ /* 0x004fc600078eb807 */
[----:B------:R1:W-:Y:S04]  /*0670*/  STS [UR8+0x34], R2 ;  /* 0x00003402ff007988 */ /* 0x0003e80008000808 */
[----:B------:R1:W-:Y:S02]  /*0680*/  @!P3 STS [UR8+0x38], R3 ;  /* 0x00003803ff00b988 */ /* 0x0003e40008000808 */
.L_x_9:
[----:B------:R-:W-:Y:S05]  /*0690*/  BSYNC.RECONVERGENT B0 ;  /* 0x0000000000007941 */ /* 0x000fea0003800200 */
.L_x_8:
[----:B------:R-:W-:Y:S04]  /*06a0*/  BSSY.RECONVERGENT B0, `(.L_x_10) ;  /* 0x000000a000007945 */ /* 0x000fe80003800200 */
[----:B------:R-:W-:Y:S05]  /*06b0*/  @P3 BRA `(.L_x_11) ;  /* 0x0000000000203947 */ /* 0x000fea0003800000 */
[----:B-12---:R-:W1:Y:S01]  /*06c0*/  LDS R2, [UR8+0x1c] ;  /* 0x00001c08ff027984 */ /* 0x006e620008000800 */
[----:B------:R-:W2:Y:S03]  /*06d0*/  LDC.64 R8, c[0x0][0x3a8] ;  /* 0x0000ea00ff087b82 */ /* 0x000ea60000000a00 */
[----:B------:R3:W-:Y:S01]  /*06e0*/  STS [UR8+0x24], R6 ;  /* 0x00002406ff007988 */ /* 0x0007e20008000808 */
[--C-:B--2---:R-:W-:Y:S02]  /*06f0*/  SHF.R.U32.HI R7, RZ, 0x4, R9.reuse ;  /* 0x00000004ff077819 */ /* 0x104fe40000011609 */
[----:B------:R-:W-:-:S05]  /*0700*/  SHF.R.U64 R3, R8, 0x4, R9 ;  /* 0x0000000408037819 */ /* 0x000fca0000001209 */
[----:B------:R3:W-:Y:S01]  /*0710*/  STS [UR8+0xc], R3 ;  /* 0x00000c03ff007988 */ /* 0x0007e20008000808 */
[----:B-1----:R-:W-:-:S05]  /*0720*/  LOP3.LUT R2, R2, 0xf, R7, 0xb8, !PT ;  /* 0x0000000f02027812 */ /* 0x002fca00078eb807 */
[----:B------:R3:W-:Y:S02]  /*0730*/  STS [UR8+0x1c], R2 ;  /* 0x00001c02ff007988 */ /* 0x0007e40008000808 */
.L_x_11:
[----:B------:R-:W-:Y:S05]  /*0740*/  BSYNC.RECONVERGENT B0 ;  /* 0x0000000000007941 */ /* 0x000fea0003800200 */
.L_x_10:
[----:B------:R-:W-:Y:S04]  /*0750*/  BSSY.RECONVERGENT B1, `(.L_x_12) ;  /* 0x000001d000017945 */ /* 0x000fe80003800200 */
[----:B------:R-:W-:Y:S04]  /*0760*/  BSSY.RELIABLE B0, `(.L_x_13) ;  /* 0x0000018000007945 */ /* 0x000fe80003800100 */
[----:B------:R-:W-:Y:S05]  /*0770*/  @P3 BRA `(.L_x_14) ;  /* 0x00000000001c3947 */ /* 0x000fea0003800000 */
[----:B-123--:R-:W1:Y:S02]  /*0780*/  LDS R2, [UR8+0x34] ;  /* 0x00003408ff027984 */ /* 0x00ee640008000800 */
[----:B-1----:R-:W-:-:S05]  /*0790*/  LOP3.LUT R2, R2, 0x7, RZ, 0xb8, !PT ;  /* 0x0000000702027812 */ /* 0x002fca00078eb8ff */
[----:B------:R1:W-:Y:S01]  /*07a0*/  STS [UR8+0x34], R2 ;  /* 0x00003402ff007988 */ /* 0x0003e20008000808 */
[----:B------:R-:W-:Y:S05]  /*07b0*/  @P3 BRA `(.L_x_15) ;  /* 0x00000000001c3947 */ /* 0x000fea0003800000 */
[----:B-1----:R-:W1:Y:S02]  /*07c0*/  LDS R2, [UR8+0x34] ;  /* 0x00003408ff027984 */ /* 0x002e640008000800 */
[----:B-1----:R-:W-:-:S05]  /*07d0*/  LOP3.LUT R2, R2, 0x38, RZ, 0xb8, !PT ;  /* 0x0000003802027812 */ /* 0x002fca00078eb8ff */
[----:B------:R4:W-:Y:S02]  /*07e0*/  STS [UR8+0x34], R2 ;  /* 0x00003402ff007988 */ /* 0x0009e40008000808 */
.L_x_14:
[----:B------:R-:W-:Y:S05]  /*07f0*/  @P3 BRA `(.L_x_16) ;  /* 0x00000000001c3947 */ /* 0x000fea0003800000 */
[----:B-1234-:R-:W1:Y:S02]  /*0800*/  LDS R2, [UR8+0x8] ;  /* 0x00000808ff027984 */ /* 0x01ee640008000800 */
[----:B-1----:R-:W-:-:S05]  /*0810*/  LOP3.LUT R2, R2, 0x780, RZ, 0xb8, !PT ;  /* 0x0000078002027812 */ /* 0x002fca00078eb8ff */
[----:B------:R2:W-:Y:S02]  /*0820*/  STS [UR8+0x8], R2 ;  /* 0x00000802ff007988 */ /* 0x0005e40008000808 */
.L_x_15:
[----:B------:R-:W-:Y:S05]  /*0830*/  @P3 BRA `(.L_x_17) ;  /* 0x0000000000283947 */ /* 0x000fea0003800000 */
[----:B-12---:R-:W1:Y:S02]  /*0840*/  LDS R2, [UR8+0x8] ;  /* 0x00000808ff027984 */ /* 0x006e640008000800 */
[----:B-1----:R-:W-:-:S05]  /*0850*/  LOP3.LUT R2, R2, 0x1800, RZ, 0xb8, !PT ;  /* 0x0000180002027812 */ /* 0x002fca00078eb8ff */
[----:B------:R5:W-:Y:S02]  /*0860*/  STS [UR8+0x8], R2 ;  /* 0x00000802ff007988 */ /* 0x000be40008000808 */
.L_x_16:
[----:B------:R-:W-:Y:S05]  /*0870*/  @P3 BREAK.RELIABLE B0 ;  /* 0x0000000000003942 */ /* 0x000fea0003800100 */
[----:B------:R-:W-:Y:S05]  /*0880*/  @P3 BRA `(.L_x_18) ;  /* 0x0000000000243947 */ /* 0x000fea0003800000 */
[----:B-1-3--:R-:W1:Y:S01]  /*0890*/  LDS R3, [UR8+0x8] ;  /* 0x00000808ff037984 */ /* 0x00ae620008000800 */
[----:B--2-45:R-:W-:-:S05]  /*08a0*/  IMAD.MOV.U32 R2, RZ, RZ, 0x6000 ;  /* 0x00006000ff027424 */ /* 0x034fca00078e00ff */
[----:B-1----:R-:W-:-:S04]  /*08b0*/  LOP3.LUT R2, R3, 0x6000, R2, 0xd8, !PT ;  /* 0x0000600003027812 */ /* 0x002fc800078ed802 */
[----:B------:R-:W-:-:S05]  /*08c0*/  LOP3.LUT R2, R2, 0x400000, RZ, 0xb8, !PT ;  /* 0x0040000002027812 */ /* 0x000fca00078eb8ff */
[----:B------:R3:W-:Y:S02]  /*08d0*/  STS [UR8+0x8], R2 ;  /* 0x00000802ff007988 */ /* 0x0007e40008000808 */
.L_x_17:
[----:B------:R-:W-:Y:S05]  /*08e0*/  BSYNC.RELIABLE B0 ;  /* 0x0000000000007941 */ /* 0x000fea0003800100 */
.L_x_13:
[----:B-123--:R-:W1:Y:S02]  /*08f0*/  @!P3 LDS R2, [UR8+0x8] ;  /* 0x00000808ff02b984 */ /* 0x00ee640008000800 */
[----:B-1----:R-:W-:-:S05]  /*0900*/  @!P3 LOP3.LUT R2, R2, 0x8000, RZ, 0xb8, !PT ;  /* 0x000080000202b812 */ /* 0x002fca00078eb8ff */
[----:B------:R1:W-:Y:S02]  /*0910*/  @!P3 STS [UR8+0x8], R2 ;  /* 0x00000802ff00b988 */ /* 0x0003e40008000808 */
.L_x_18:
[----:B------:R-:W-:Y:S05]  /*0920*/  BSYNC.RECONVERGENT B1 ;  /* 0x0000000000017941 */ /* 0x000fea0003800200 */
.L_x_12:
[----:B------:R-:W-:Y:S05]  /*0930*/  WARPSYNC.ALL ;  /* 0x0000000000007948 */ /* 0x000fea0003800000 */
[----:B------:R-:W-:Y:S01]  /*0940*/  NOP ;  /* 0x0000000000007918 */ /* 0x000fe20000000000 */
[----:B------:R-:W-:Y:S05]  /*0950*/  @P0 BRA `(.L_x_19) ;  /* 0x0000000000300947 */ /* 0x000fea0003800000 */
[----:B-12345:R-:W1:Y:S01]  /*0960*/  S2R R2, SR_LANEID ;  /* 0x0000000000027919 */ /* 0x03ee620000000000 */
[----:B------:R-:W-:Y:S05]  /*0970*/  WARPSYNC.ALL ;  /* 0x0000000000007948 */ /* 0x000fea0003800000 */
[----:B------:R-:W-:Y:S01]  /*0980*/  NOP ;  /* 0x0000000000007918 */ /* 0x000fe20000000000 */
[----:B-1----:R-:W-:-:S05]  /*0990*/  IMAD.SHL.U32 R7, R2, 0x4, RZ ;  /* 0x0000000402077824 */ /* 0x002fca00078e00ff */
[----:B------:R-:W1:Y:S01]  /*09a0*/  LDS R9, [R7+UR8] ;  /* 0x0000000807097984 */ /* 0x000e620008000800 */
[----:B------:R-:W-:-:S05]  /*09b0*/  IADD3 R2, P1, PT, R7, UR24, RZ ;  /* 0x0000001807027c10 */ /* 0x000fca000ff3e0ff */
[----:B------:R-:W-:-:S05]  /*09c0*/  IMAD.X R3, RZ, RZ, UR25, P1 ;  /* 0x00000019ff037e24 */ /* 0x000fca00088e06ff */
[----:B-1----:R1:W2:Y:S01]  /*09d0*/  ATOMG.E.EXCH.STRONG.GPU PT, RZ, [R2], R9 ;  /* 0x0000000902ff73a8 */ /* 0x0022a200041ee100 */
[----:B------:R-:W-:-:S04]  /*09e0*/  DEPBAR {5,4,3,2,1,0} ;  /* 0x0000003f0000791a */ /* 0x000fc80000000000 */
[----:B------:R-:W3:Y:S02]  /*09f0*/  CCTL.E.C.LDCU.IV.DEEP [UR24] ;  /* 0x0000000018007540 */ /* 0x000ee40009c08000 */
[----:B---3--:R1:W-:Y:S01]  /*0a00*/  UTMACCTL.IV [UR24] ;  /* 0x00000000180079b9 */ /* 0x0083e20008000000 */
[----:B------:R-:W-:Y:S01]  /*0a10*/  NOP ;  /* 0x0000000000007918 */ /* 0x000fe20000000000 */
.L_x_19:
[----:B------:R-:W-:Y:S05]  /*0a20*/  @P0 BRA `(.L_x_20) ;  /* 0x00000000000c0947 */ /* 0x000fea0003800000 */
[----:B------:R0:W-:Y:S01]  /*0a30*/  UTMACMDFLUSH ;  /* 0x00000000000079b7 */ /* 0x0001e20000000000 */
[----:B------:R-:W-:Y:S05]  /*0a40*/  @P0 BRA `(.L_x_20) ;  /* 0x0000000000040947 */ /* 0x000fea0003800000 */
[----:B------:R-:W-:-:S04]  /*0a50*/  DEPBAR.LE SB0, 0x0 ;  /* 0x000080000000791a */ /* 0x000fc80000000000 */
.L_x_20:
[----:B------:R-:W-:Y:S05]  /*0a60*/  WARPSYNC.ALL ;  /* 0x0000000000007948 */ /* 0x000fea0003800000 */
[----:B------:R-:W-:Y:S01]  /*0a70*/  NOP ;  /* 0x0000000000007918 */ /* 0x000fe20000000000 */
[----:B--2---:R-:W-:Y:S06]  /*0a80*/  BAR.SYNC.DEFER_BLOCKING 0x0 ;  /* 0x0000000000007b1d */ /* 0x004fec0000010000 */
[----:B------:R-:W-:Y:S02]  /*0a90*/  BSSY.RECONVERGENT B1, `(.L_x_21) ;  /* 0x000000b000017945 */ /* 0x000fe40003800200 */
[----:B------:R-:W-:Y:S06]  /*0aa0*/  BAR.SYNC.DEFER_BLOCKING 0x0 ;  /* 0x0000000000007b1d */ /* 0x000fec0000010000 */
[----:B------:R2:W-:Y:S01]  /*0ab0*/  @!P0 STS [R4], RZ ;  /* 0x000000ff04008388 */ /* 0x0005e20000000800 */
[----:B------:R-:W-:Y:S01]  /*0ac0*/  NOP ;  /* 0x0000000000007918 */ /* 0x000fe20000000000 */
[----:B------:R-:W-:Y:S05]  /*0ad0*/  @P3 BRA `(.L_x_22) ;  /* 0x0000000000183947 */ /* 0x000fea0003800000 */
[----:B-1-345:R-:W1:Y:S01]  /*0ae0*/  LDS R2, [UR8+0x8] ;  /* 0x00000808ff027984 */ /* 0x03ae620008000800 */
[----:B------:R-:W3:Y:S01]  /*0af0*/  LDC.64 R8, c[0x0][0x388] ;  /* 0x0000e200ff087b82 */ /* 0x000ee20000000a00 */
[----:B------:R-:W-:Y:S02]  /*0b00*/  IMAD.MOV.U32 R3, RZ, RZ, 0x70 ;  /* 0x00000070ff037424 */ /* 0x000fe400078e00ff */
[----:B---3--:R3:W-:Y:S03]  /*0b10*/  STS.64 [UR8], R8 ;  /* 0x00000008ff007988 */ /* 0x0087e60008000a08 */
[----:B-1----:R-:W-:-:S05]  /*0b20*/  LOP3.LUT R2, R2, 0x10, R3, 0xd8, !PT ;  /* 0x0000001002027812 */ /* 0x002fca00078ed803 */
[----:B------:R3:W-:Y:S02]  /*0b30*/  STS [UR8+0x8], R2 ;  /* 0x00000802ff007988 */ /* 0x0007e40008000808 */
.L_x_22:
[----:B-1----:R-:W-:Y:S05]  /*0b40*/  BSYNC.RECONVERGENT B1 ;  /* 0x0000000000017941 */ /* 0x002fea0003800200 */
.L_x_21:
[----:B------:R-:W-:Y:S04]  /*0b50*/  BSSY.RECONVERGENT B2, `(.L_x_23) ;  /* 0x000000f000027945 */ /* 0x000fe80003800200 */
[----:B------:R-:W-:Y:S04]  /*0b60*/  BSSY.RELIABLE B1, `(.L_x_24) ;  /* 0x000000c000017945 */ /* 0x000fe80003800100 */
[----:B------:R-:W-:Y:S05]  /*0b70*/  @P3 BRA `(.L_x_25) ;  /* 0x0000000000283947 */ /* 0x000fea0003800000 */
[----:B---345:R-:W1:Y:S01]  /*0b80*/  LDS R2, [UR8+0x34] ;  /* 0x00003408ff027984 */ /* 0x038e620008000800 */
[----:B------:R-:W-:Y:S01]  /*0b90*/  IMAD.MOV.U32 R3, RZ, RZ, 0x7f000000 ;  /* 0x7f000000ff037424 */ /* 0x000fe200078e00ff */
[----:B------:R-:W-:Y:S05]  /*0ba0*/  @P3 BREAK.RELIABLE B1 ;  /* 0x0000000000013942 */ /* 0x000fea0003800100 */
[----:B-1----:R-:W-:-:S05]  /*0bb0*/  LOP3.LUT R2, R2, 0xff000000, R3, 0xb8, !PT ;  /* 0xff00000002027812 */ /* 0x002fca00078eb803 */
[----:B------:R1:W-:Y:S01]  /*0bc0*/  STS [UR8+0x34], R2 ;  /* 0x00003402ff007988 */ /* 0x0003e20008000808 */
[----:B------:R-:W-:Y:S05]  /*0bd0*/  @P3 BRA `(.L_x_26) ;  /* 0x0000000000183947 */ /* 0x000fea0003800000 */
[----:B-1----:R-:W1:Y:S01]  /*0be0*/  LDS R2, [UR8+0x38] ;  /* 0x00003808ff027984 */ /* 0x002e620008000800 */
[----:B------:R-:W-:-:S05]  /*0bf0*/  IMAD.MOV.U32 R3, RZ, RZ, 0xff ;  /* 0x000000ffff037424 */ /* 0x000fca00078e00ff */
[----:B-1----:R-:W-:-:S05]  /*0c00*/  LOP3.LUT R2, R2, 0xff, R3, 0xb8, !PT ;  /* 0x000000ff02027812 */ /* 0x002fca00078eb803 */
[----:B------:R1:W-:Y:S02]  /*0c10*/  STS [UR8+0x38], R2 ;  /* 0x00003802ff007988 */ /* 0x0003e40008000808 */
.L_x_25:
[----:B------:R-:W-:Y:S05]  /*0c20*/  BSYNC.RELIABLE B1 ;  /* 0x0000000000017941 */ /* 0x000fea0003800100 */
.L_x_24:
[----:B------:R1:W-:Y:S02]  /*0c30*/  @!P3 STS [UR8+0x20], R5 ;  /* 0x00002005ff00b988 */ /* 0x0003e40008000808 */
.L_x_26:
[----:B------:R-:W-:Y:S05]  /*0c40*/  BSYNC.RECONVERGENT B2 ;  /* 0x0000000000027941 */ /* 0x000fea0003800200 */
.L_x_23:
[----:B------:R-:W-:Y:S05]  /*0c50*/  WARPSYNC.ALL ;  /* 0x0000000000007948 */ /* 0x000fea0003800000 */
[----:B------:R-:W-:Y:S01]  /*0c60*/  NOP ;  /* 0x0000000000007918 */ /* 0x000fe20000000000 */
[----:B-1----:R-:W1:Y:S01]  /*0c70*/  LDC R5, c[0x0][0x39c] ;  /* 0x0000e700ff057b82 */ /* 0x002e620000000800 */
[----:B------:R-:W-:Y:S01]  /*0c80*/  BSSY.RECONVERGENT B2, `(.L_x_27) ;  /* 0x000000b000027945 */ /* 0x000fe20003800200 */
[----:B-1----:R-:W-:-:S03]  /*0c90*/  VIADD R5, R5, 0xffffffff ;  /* 0xffffffff05057836 */ /* 0x002fc60000000000 */
[----:B------:R-:W-:Y:S05]  /*0ca0*/  @P3 BRA `(.L_x_28) ;  /* 0x0000000000203947 */ /* 0x000fea0003800000 */
[----:B---345:R-:W1:Y:S01]  /*0cb0*/  LDS R2, [UR8+0x1c] ;  /* 0x00001c08ff027984 */ /* 0x038e620008000800 */
[----:B------:R-:W3:Y:S03]  /*0cc0*/  LDC.64 R8, c[0x0][0x3b0] ;  /* 0x0000ec00ff087b82 */ /* 0x000ee60000000a00 */
[----:B------:R4:W-:Y:S01]  /*0cd0*/  STS [UR8+0x24], R5 ;  /* 0x00002405ff007988 */ /* 0x0009e20008000808 */
[--C-:B---3--:R-:W-:Y:S02]  /*0ce0*/  SHF.R.U32.HI R7, RZ, 0x4, R9.reuse ;  /* 0x00000004ff077819 */ /* 0x108fe40000011609 */
[----:B------:R-:W-:-:S05]  /*0cf0*/  SHF.R.U64 R3, R8, 0x4, R9 ;  /* 0x0000000408037819 */ /* 0x000fca0000001209 */
[----:B------:R4:W-:Y:S01]  /*0d00*/  STS [UR8+0xc], R3 ;  /* 0x00000c03ff007988 */ /* 0x0009e20008000808 */
[----:B-1----:R-:W-:-:S05]  /*0d10*/  LOP3.LUT R2, R2, 0xf, R7, 0xb8, !PT ;  /* 0x0000000f02027812 */ /* 0x002fca00078eb807 */
[----:B------:R4:W-:Y:S02]  /*0d20*/  STS [UR8+0x1c], R2 ;  /* 0x00001c02ff007988 */ /* 0x0009e40008000808 */
.L_x_28:
[----:B------:R-:W-:Y:S05]  /*0d30*/  BSYNC.RECONVERGENT B2 ;  /* 0x0000000000027941 */ /* 0x000fea0003800200 */
.L_x_27:
[----:B------:R-:W-:Y:S04]  /*0d40*/  BSSY.RECONVERGENT B3, `(.L_x_29) ;  /* 0x000001d000037945 */ /* 0x000fe80003800200 */
[----:B------:R-:W-:Y:S04]  /*0d50*/  BSSY.RELIABLE B2, `(.L_x_30) ;  /* 0x0000018000027945 */ /* 0x000fe80003800100 */
[----:B------:R-:W-:Y:S05]  /*0d60*/  @P3 BRA `(.L_x_31) ;  /* 0x00000000001c3947 */ /* 0x000fea0003800000 */
[----:B---345:R-:W1:Y:S02]  /*0d70*/  LDS R2, [UR8+0x34] ;  /* 0x00003408ff027984 */ /* 0x038e640008000800 */
[----:B-1----:R-:W-:-:S05]  /*0d80*/  LOP3.LUT R2, R2, 0x7, RZ, 0xb8, !PT ;  /* 0x0000000702027812 */ /* 0x002fca00078eb8ff */
[----:B------:R1:W-:Y:S01]  /*0d90*/  STS [UR8+0x34], R2 ;  /* 0x00003402ff007988 */ /* 0x0003e20008000808 */
[----:B------:R-:W-:Y:S05]  /*0da0*/  @P3 BRA `(.L_x_32) ;  /* 0x00000000001c3947 */ /* 0x000fea0003800000 */
[----:B-1----:R-:W1:Y:S02]  /*0db0*/  LDS R2, [UR8+0x34] ;  /* 0x00003408ff027984 */ /* 0x002e640008000800 */
[----:B-1----:R-:W-:-:S05]  /*0dc0*/  LOP3.LUT R2, R2, 0x38, RZ, 0xb8, !PT ;  /* 0x0000003802027812 */ /* 0x002fca00078eb8ff */
[----:B------:R1:W-:Y:S02]  /*0dd0*/  STS [UR8+0x34], R2 ;  /* 0x00003402ff007988 */ /* 0x0003e40008000808 */
.L_x_31:
[----:B------:R-:W-:Y:S05]  /*0de0*/  @P3 BRA `(.L_x_33) ;  /* 0x00000000001c3947 */ /* 0x000fea0003800000 */
[----:B-1-345:R-:W1:Y:S02]  /*0df0*/  LDS R2, [UR8+0x8] ;  /* 0x00000808ff027984 */ /* 0x03ae640008000800 */
[----:B-1----:R-:W-:-:S05]  /*0e00*/  LOP3.LUT R2, R2, 0x780, RZ, 0xb8, !PT ;  /* 0x0000078002027812 */ /* 0x002fca00078eb8ff */
[----:B------:R3:W-:Y:S02]  /*0e10*/  STS [UR8+0x8], R2 ;  /* 0x00000802ff007988 */ /* 0x0007e40008000808 */
.L_x_32:
[----:B------:R-:W-:Y:S05]  /*0e20*/  @P3 BRA `(.L_x_34) ;  /* 0x0000000000283947 */ /* 0x000fea0003800000 */
[----:B-1-3--:R-:W1:Y:S02]  /*0e30*/  LDS R2, [UR8+0x8] ;  /* 0x00000808ff027984 */ /* 0x00ae640008000800 */
[----:B-1----:R-:W-:-:S05]  /*0e40*/  LOP3.LUT R2, R2, 0x1800, RZ, 0xb8, !PT ;  /* 0x0000180002027812 */ /* 0x002fca00078eb8ff */
[----:B------:R1:W-:Y:S02]  /*0e50*/  STS [UR8+0x8], R2 ;  /* 0x00000802ff007988 */ /* 0x0003e40008000808 */
.L_x_33:
[----:B------:R-:W-:Y:S05]  /*0e60*/  @P3 BREAK.RELIABLE B2 ;  /* 0x0000000000023942 */ /* 0x000fea0003800100 */
[----:B------:R-:W-:Y:S05]  /*0e70*/  @P3 BRA `(.L_x_35) ;  /* 0x0000000000243947 */ /* 0x000fea0003800000 */
[----:B-1-345:R-:W1:Y:S01]  /*0e80*/  LDS R2, [UR8+0x8] ;  /* 0x00000808ff027984 */ /* 0x03ae620008000800 */
[----:B------:R-:W-:-:S05]  /*0e90*/  IMAD.MOV.U32 R3, RZ, RZ, 0x6000 ;  /* 0x00006000ff037424 */ /* 0x000fca00078e00ff */
[----:B-1----:R-:W-:-:S04]  /*0ea0*/  LOP3.LUT R2, R2, 0x6000, R3, 0xd8, !PT ;  /* 0x0000600002027812 */ /* 0x002fc800078ed803 */
[----:B------:R-:W-:-:S05]  /*0eb0*/  LOP3.LUT R2, R2, 0x400000, RZ, 0xb8, !PT ;  /* 0x0040000002027812 */ /* 0x000fca00078eb8ff */
[----:B------:R4:W-:Y:S02]  /*0ec0*/  STS [UR8+0x8], R2 ;  /* 0x00000802ff007988 */ /* 0x0009e40008000808 */
.L_x_34:
[----:B------:R-:W-:Y:S05]  /*0ed0*/  BSYNC.RELIABLE B2 ;  /* 0x0000000000027941 */ /* 0x000fea0003800100 */
.L_x_30:
[----:B-1-34-:R-:W1:Y:S02]  /*0ee0*/  @!P3 LDS R2, [UR8+0x8] ;  /* 0x00000808ff02b984 */ /* 0x01ae640008000800 */
[----:B-1----:R-:W-:-:S05]  /*0ef0*/  @!P3 LOP3.LUT R2, R2, 0x8000, RZ, 0xb8, !PT ;  /* 0x000080000202b812 */ /* 0x002fca00078eb8ff */
[----:B------:R1:W-:Y:S02]  /*0f00*/  @!P3 STS [UR8+0x8], R2 ;  /* 0x00000802ff00b988 */ /* 0x0003e40008000808 */
.L_x_35:
[----:B------:R-:W-:Y:S05]  /*0f10*/  BSYNC.RECONVERGENT B3 ;  /* 0x0000000000037941 */ /* 0x000fea0003800200 */
.L_x_29:
[----:B------:R-:W-:Y:S05]  /*0f20*/  WARPSYNC.ALL ;  /* 0x0000000000007948 */ /* 0x000fea0003800000 */
[----:B------:R-:W-:Y:S01]  /*0f30*/  NOP ;  /* 0x0000000000007918 */ /* 0x000fe20000000000 */
[----:B------:R-:W-:-:S04]  /*0f40*/  UIADD3 UR5, UPT, UPT, UR4, 0x80, URZ ;  /* 0x0000008004057890 */ /* 0x000fc8000fffe0ff */
[----:B------:R-:W-:-:S04]  /*0f50*/  UIADD3 UR26, UP0, UPT, UR5, UR20, URZ ;  /* 0x00000014051a7290 */ /* 0x000fc8000ff1e0ff */
[----:B------:R-:W-:Y:S01]  /*0f60*/  ULEA.HI.X.SX32 UR27, UR5, UR21, 0x1, UP0 ;  /* 0x00000015051b7291 */ /* 0x000fe200080f0eff */
[----:B------:R-:W-:Y:S11]  /*0f70*/  @P0 BRA `(.L_x_36) ;  /* 0x0000000000300947 */ /* 0x000ff60003800000 */
[----:B-1-345:R-:W1:Y:S01]  /*0f80*/  S2R R2, SR_LANEID ;  /* 0x0000000000027919 */ /* 0x03ae620000000000 */
[----:B------:R-:W-:Y:S05]  /*0f90*/  WARPSYNC.ALL ;  /* 0x0000000000007948 */ /* 0x000fea0003800000 */
[----:B------:R-:W-:Y:S01]  /*0fa0*/  NOP ;  /* 0x0000000000007918 */ /* 0x000fe20000000000 */
[----:B-1----:R-:W-:-:S05]  /*0fb0*/  IMAD.SHL.U32 R8, R2, 0x4, RZ ;  /* 0x0000000402087824 */ /* 0x002fca00078e00ff */
[----:B------:R-:W1:Y:S01]  /*0fc0*/  LDS R7, [R8+UR8] ;  /* 0x0000000808077984 */ /* 0x000e620008000800 */
[----:B------:R-:W-:-:S05]  /*0fd0*/  IADD3 R2, P1, PT, R8, UR26, RZ ;  /* 0x0000001a08027c10 */ /* 0x000fca000ff3e0ff */
[----:B------:R-:W-:-:S05]  /*0fe0*/  IMAD.X R3, RZ, RZ, UR27, P1 ;  /* 0x0000001bff037e24 */ /* 0x000fca00088e06ff */
[----:B-1----:R1:W3:Y:S01]  /*0ff0*/  ATOMG.E.EXCH.STRONG.GPU PT, RZ, [R2], R7 ;  /* 0x0000000702ff73a8 */ /* 0x0022e200041ee100 */
[----:B------:R-:W-:-:S04]  /*1000*/  DEPBAR {5,4,3,2,1,0} ;  /* 0x0000003f0000791a */ /* 0x000fc80000000000 */
[----:B------:R-:W4:Y:S02]  /*1010*/  CCTL.E.C.LDCU.IV.DEEP [UR26] ;  /* 0x000000001a007540 */ /* 0x000f240009c08000 */
[----:B----4-:R1:W-:Y:S01]  /*1020*/  UTMACCTL.IV [UR26] ;  /* 0x000000001a0079b9 */ /* 0x0103e20008000000 */
[----:B------:R-:W-:Y:S01]  /*1030*/  NOP ;  /* 0x0000000000007918 */ /* 0x000fe20000000000 */
.L_x_36:
[----:B------:R-:W-:Y:S05]  /*1040*/  @P0 BRA `(.L_x_37) ;  /* 0x00000000000c0947 */ /* 0x000fea0003800000 */
[----:B------:R0:W-:Y:S01]  /*1050*/  UTMACMDFLUSH ;  /* 0x00000000000079b7 */ /* 0x0001e20000000000 */
[----:B------:R-:W-:Y:S05]  /*1060*/  @P0 BRA `(.L_x_37) ;  /* 0x0000000000040947 */ /* 0x000fea0003800000 */
[----:B------:R-:W-:-:S04]  /*1070*/  DEPBAR.LE SB0, 0x0 ;  /* 0x000080000000791a */ /* 0x000fc80000000000 */
.L_x_37:
[----:B------:R-:W-:Y:S05]  /*1080*/  WARPSYNC.ALL ;  /* 0x0000000000007948 */ /* 0x000fea0003800000 */
[----:B------:R-:W-:Y:S01]  /*1090*/  NOP ;  /* 0x0000000000007918 */ /* 0x000fe20000000000 */
[----:B---3--:R-:W-:Y:S06]  /*10a0*/  BAR.SYNC.DEFER_BLOCKING 0x0 ;  /* 0x0000000000007b1d */ /* 0x008fec0000010000 */
[----:B------:R-:W-:Y:S02]  /*10b0*/  BSSY.RECONVERGENT B3, `(.L_x_38) ;  /* 0x000000b000037945 */ /* 0x000fe40003800200 */
[----:B------:R-:W-:Y:S06]  /*10c0*/  BAR.SYNC.DEFER_BLOCKING 0x0 ;  /* 0x0000000000007b1d */ /* 0x000fec0000010000 */
[----:B------:R3:W-:Y:S01]  /*10d0*/  @!P0 STS [R4], RZ ;  /* 0x000000ff04008388 */ /* 0x0007e20000000800 */
[----:B------:R-:W-:Y:S01]  /*10e0*/  NOP ;  /* 0x0000000000007918 */ /* 0x000fe20000000000 */
[----:B------:R-:W-:Y:S05]  /*10f0*/  @P3 BRA `(.L_x_39) ;  /* 0x0000000000183947 */ /* 0x000fea0003800000 */
[----:B-1--45:R-:W1:Y:S01]  /*1100*/  LDS R2, [UR8+0x8] ;  /* 0x00000808ff027984 */ /* 0x032e620008000800 */
[----:B------:R-:W4:Y:S01]  /*1110*/  LDC.64 R8, c[0x0][0x390] ;  /* 0x0000e400ff087b82 */ /* 0x000f220000000a00 */
[----:B------:R-:W-:Y:S02]  /*1120*/  IMAD.MOV.U32 R3, RZ, RZ, 0x70 ;  /* 0x00000070ff037424 */ /* 0x000fe400078e00ff */
[----:B----4-:R4:W-:Y:S03]  /*1130*/  STS.64 [UR8], R8 ;  /* 0x00000008ff007988 */ /* 0x0109e60008000a08 */
[----:B-1----:R-:W-:-:S05]  /*1140*/  LOP3.LUT R2, R2, 0x10, R3, 0xd8, !PT ;  /* 0x0000001002027812 */ /* 0x002fca00078ed803 */
[----:B------:R4:W-:Y:S02]  /*1150*/  STS [UR8+0x8], R2 ;  /* 0x00000802ff007988 */ /* 0x0009e40008000808 */
.L_x_39:
[----:B-1----:R-:W-:Y:S05]  /*1160*/  BSYNC.RECONVERGENT B3 ;  /* 0x0000000000037941 */ /* 0x002fea0003800200 */
.L_x_38:
[----:B------:R-:W-:Y:S04]  /*1170*/  BSSY.RECONVERGENT B4, `(.L_x_40) ;  /* 0x0000033000047945 */ /* 0x000fe80003800200 */
[----:B------:R-:W-:Y:S04]  /*1180*/  BSSY.RELIABLE B3, `(.L_x_41) ;  /* 0x000002e000037945 */ /* 0x000fe80003800100 */
[----:B------:R-:W-:Y:S05]  /*1190*/  @P3 BRA `(.L_x_42) ;  /* 0x0000000000243947 */ /* 0x000fea0003800000 */
[----:B----45:R-:W1:Y:S01]  /*11a0*/  LDS R2, [UR8+0x34] ;  /* 0x00003408ff027984 */ /* 0x030e620008000800 */
[----:B------:R-:W-:-:S05]  /*11b0*/  IMAD.MOV.U32 R3, RZ, RZ, 0x7f000000 ;  /* 0x7f000000ff037424 */ /* 0x000fca00078e00ff */
[----:B-1----:R-:W-:-:S05]  /*11c0*/  LOP3.LUT R2, R2, 0xff000000, R3, 0xb8, !PT ;  /* 0xff00000002027812 */ /* 0x002fca00078eb803 */
[----:B------:R1:W-:Y:S01]  /*11d0*/  STS [UR8+0x34], R2 ;  /* 0x00003402ff007988 */ /* 0x0003e20008000808 */
[----:B------:R-:W-:Y:S05]  /*11e0*/  @P3 BRA `(.L_x_43) ;  /* 0x0000000000183947 */ /* 0x000fea0003800000 */
[----:B-1----:R-:W1:Y:S01]  /*11f0*/  LDS R2, [UR8+0x38] ;  /* 0x00003808ff027984 */ /* 0x002e620008000800 */
[----:B------:R-:W-:-:S05]  /*1200*/  IMAD.MOV.U32 R3, RZ, RZ, 0x7f ;  /* 0x0000007fff037424 */ /* 0x000fca00078e00ff */
[----:B-1----:R-:W-:-:S05]  /*1210*/  LOP3.LUT R2, R2, 0xff, R3, 0xb8, !PT ;  /* 0x000000ff02027812 */ /* 0x002fca00078eb803 */
[----:B------:R1:W-:Y:S02]  /*1220*/  STS [UR8+0x38], R2 ;  /* 0x00003802ff007988 */ /* 0x0003e40008000808 */
.L_x_42:
[----:B------:R-:W-:Y:S05]  /*1230*/  @P3 BRA `(.L_x_44) ;  /* 0x00000000000c3947 */ /* 0x000fea0003800000 */
[----:B------:R1:W-:Y:S02]  /*1240*/  STS [UR8+0x20], R5 ;  /* 0x00002005ff007988 */ /* 0x0003e40008000808 */
.L_x_43:
[----:B------:R-:W-:Y:S05]  /*1250*/  @P3 BRA `(.L_x_45) ;  /* 0x0000000000243947 */ /* 0x000fea0003800000 */
[----:B------:R1:W-:Y:S02]  /*1260*/  STS [UR8+0x24], R6 ;  /* 0x00002406ff007988 */ /* 0x0003e40008000808 */
.L_x_44:
[----:B------:R-:W-:Y:S05]  /*1270*/  @P3 BRA `(.L_x_46) ;  /* 0x00000000002c3947 */ /* 0x000fea0003800000 */
[----:B-1--45:R-:W1:Y:S01]  /*1280*/  LDS R2, [UR8+0x1c] ;  /* 0x00001c08ff027984 */ /* 0x032e620008000800 */
[----:B------:R-:W4:Y:S02]  /*1290*/  LDC.64 R6, c[0x0][0x3b8] ;  /* 0x0000ee00ff067b82 */ /* 0x000f240000000a00 */
[--C-:B----4-:R-:W-:Y:S02]  /*12a0*/  SHF.R.U32.HI R5, RZ, 0x4, R7.reuse ;  /* 0x00000004ff057819 */ /* 0x110fe40000011607 */
[----:B------:R-:W-:-:S05]  /*12b0*/  SHF.R.U64 R3, R6, 0x4, R7 ;  /* 0x0000000406037819 */ /* 0x000fca0000001207 */
[----:B------:R4:W-:Y:S01]  /*12c0*/  STS [UR8+0xc], R3 ;  /* 0x00000c03ff007988 */ /* 0x0009e20008000808 */
[----:B-1----:R-:W-:-:S05]  /*12d0*/  LOP3.LUT R2, R2, 0xf, R5, 0xb8, !PT ;  /* 0x0000000f02027812 */ /* 0x002fca00078eb805 */
[----:B------:R4:W-:Y:S02]  /*12e0*/  STS [UR8+0x1c], R2 ;  /* 0x00001c02ff007988 */ /* 0x0009e40008000808 */
.L_x_45:
[----:B------:R-:W-:Y:S05]  /*12f0*/  @P3 BRA `(.L_x_47) ;  /* 0x00000000001c3947 */ /* 0x000fea0003800000 */
[----:B-1--45:R-:W1:Y:S02]  /*1300*/  LDS R2, [UR8+0x34] ;  /* 0x00003408ff027984 */ /* 0x032e640008000800 */
[----:B-1----:R-:W-:-:S05]  /*1310*/  LOP3.LUT R2, R2, 0x7, RZ, 0xb8, !PT ;  /* 0x0000000702027812 */ /* 0x002fca00078eb8ff */
[----:B------:R1:W-:Y:S02]  /*1320*/  STS [UR8+0x34], R2 ;  /* 0x00003402ff007988 */ /* 0x0003e40008000808 */
.L_x_46:
[----:B------:R-:W-:Y:S05]  /*1330*/  @P3 BRA `(.L_x_48) ;  /* 0x00000000001c3947 */ /* 0x000fea0003800000 */
[----:B-1--45:R-:W1:Y:S02]  /*1340*/  LDS R2, [UR8+0x34] ;  /* 0x00003408ff027984 */ /* 0x032e640008000800 */
[----:B-1----:R-:W-:-:S05]  /*1350*/  LOP3.LUT R2, R2, 0x38, RZ, 0xb8, !PT ;  /* 0x0000003802027812 */ /* 0x002fca00078eb8ff */
[----:B------:R1:W-:Y:S02]  /*1360*/  STS [UR8+0x34], R2 ;  /* 0x00003402ff007988 */ /* 0x0003e40008000808 */
.L_x_47:
[----:B------:R-:W-:Y:S05]  /*1370*/  @P3 BRA `(.L_x_49) ;  /* 0x00000000001c3947 */ /* 0x000fea0003800000 */
[----:B-1--45:R-:W1:Y:S02]  /*1380*/  LDS R2, [UR8+0x8] ;  /* 0x00000808ff027984 */ /* 0x032e640008000800 */
[----:B-1----:R-:W-:-:S05]  /*1390*/  LOP3.LUT R2, R2, 0x780, RZ, 0xb8, !PT ;  /* 0x0000078002027812 */ /* 0x002fca00078eb8ff */
[----:B------:R1:W-:Y:S02]  /*13a0*/  STS [UR8+0x8], R2 ;  /* 0x00000802ff007988 */ /* 0x0003e40008000808 */
.L_x_48:
[----:B------:R-:W-:Y:S05]  /*13b0*/  @P3 BRA `(.L_x_50) ;  /* 0x0000000000283947 */ /* 0x000fea0003800000 */
[----:B-1--45:R-:W1:Y:S02]  /*13c0*/  LDS R2, [UR8+0x8] ;  /* 0x00000808ff027984 */ /* 0x032e640008000800 */
[----:B-1----:R-:W-:-:S05]  /*13d0*/  LOP3.LUT R2, R2, 0x1800, RZ, 0xb8, !PT ;  /* 0x0000180002027812 */ /* 0x002fca00078eb8ff */
[----:B------:R1:W-:Y:S02]  /*13e0*/  STS [UR8+0x8], R2 ;  /* 0x00000802ff007988 */ /* 0x0003e40008000808 */
.L_x_49:
[----:B------:R-:W-:Y:S05]  /*13f0*/  @P3 BREAK.RELIABLE B3 ;  /* 0x0000000000033942 */ /* 0x000fea0003800100 */
[----:B------:R-:W-:Y:S05]  /*1400*/  @P3 BRA `(.L_x_51) ;  /* 0x0000000000243947 */ /* 0x000fea0003800000 */
[----:B-1--45:R-:W1:Y:S01]  /*1410*/  LDS R2, [UR8+0x8] ;  /* 0x00000808ff027984 */ /* 0x032e620008000800 */
[----:B------:R-:W-:-:S05]  /*1420*/  IMAD.MOV.U32 R3, RZ, RZ, 0x6000 ;  /* 0x00006000ff037424 */ /* 0x000fca00078e00ff */
[----:B-1----:R-:W-:-:S04]  /*1430*/  LOP3.LUT R2, R2, 0x6000, R3, 0xd8, !PT ;  /* 0x0000600002027812 */ /* 0x002fc800078ed803 */
[----:B------:R-:W-:-:S05]  /*1440*/  LOP3.LUT R2, R2, 0x400000, RZ, 0xb8, !PT ;  /* 0x0040000002027812 */ /* 0x000fca00078eb8ff */
[----:B------:R1:W-:Y:S02]  /*1450*/  STS [UR8+0x8], R2 ;  /* 0x00000802ff007988 */ /* 0x0003e40008000808 */
.L_x_50:
[----:B------:R-:W-:Y:S05]  /*1460*/  BSYNC.RELIABLE B3 ;  /* 0x0000000000037941 */ /* 0x000fea0003800100 */
.L_x_41:
[----:B-1--45:R-:W1:Y:S02]  /*1470*/  @!P3 LDS R2, [UR8+0x8] ;  /* 0x00000808ff02b984 */ /* 0x032e640008000800 */
[----:B-1----:R-:W-:-:S05]  /*1480*/  @!P3 LOP3.LUT R2, R2, 0x8000, RZ, 0xb8, !PT ;  /* 0x000080000202b812 */ /* 0x002fca00078eb8ff */
[----:B------:R1:W-:Y:S02]  /*1490*/  @!P3 STS [UR8+0x8], R2 ;  /* 0x00000802ff00b988 */ /* 0x0003e40008000808 */
.L_x_51:
[----:B------:R-:W-:Y:S05]  /*14a0*/  BSYNC.RECONVERGENT B4 ;  /* 0x0000000000047941 */ /* 0x000fea0003800200 */
.L_x_40:
[----:B------:R-:W-:Y:S05]  /*14b0*/  WARPSYNC.ALL ;  /* 0x0000000000007948 */ /* 0x000fea0003800000 */
[----:B------:R-:W-:Y:S01]  /*14c0*/  NOP ;  /* 0x0000000000007918 */ /* 0x000fe20000000000 */
[----:B------:R-:W-:-:S04]  /*14d0*/  UIADD3 UR4, UPT, UPT, UR4, 0x100, URZ ;  /* 0x0000010004047890 */ /* 0x000fc8000fffe0ff */
[----:B------:R-:W-:-:S04]  /*14e0*/  UIADD3 UR20, UP0, UPT, UR4, UR20, URZ ;  /* 0x0000001404147290 */ /* 0x000fc8000ff1e0ff */
[----:B------:R-:W-:Y:S01]  /*14f0*/  ULEA.HI.X.SX32 UR21, UR4, UR21, 0x1, UP0 ;  /* 0x0000001504157291 */ /* 0x000fe200080f0eff */
[----:B------:R-:W-:Y:S11]  /*1500*/  @P0 BRA `(.L_x_52) ;  /* 0x0000000000300947 */ /* 0x000ff60003800000 */
[----:B-1--45:R-:W1:Y:S01]  /*1510*/  S2R R2, SR_LANEID ;  /* 0x0000000000027919 */ /* 0x032e620000000000 */
[----:B------:R-:W-:Y:S05]  /*1520*/  WARPSYNC.ALL ;  /* 0x0000000000007948 */ /* 0x000fea0003800000 */
[----:B------:R-:W-:Y:S01]  /*1530*/  NOP ;  /* 0x0000000000007918 */ /* 0x000fe20000000000 */
[----:B-123--:R-:W-:-:S05]  /*1540*/  IMAD.SHL.U32 R4, R2, 0x4, RZ ;  /* 0x0000000402047824 */ /* 0x00efca00078e00ff */
        /* <DEDUP_REMOVED lines=8> */
.L_x_52:
[----:B------:R-:W-:Y:S05]  /*15d0*/  @P0 BRA `(.L_x_53) ;  /* 0x00000000000c0947 */ /* 0x000fea0003800000 */
[----:B------:R0:W-:Y:S01]  /*15e0*/  UTMACMDFLUSH ;  /* 0x00000000000079b7 */ /* 0x0001e20000000000 */
[----:B------:R-:W-:Y:S05]  /*15f0*/  @P0 BRA `(.L_x_53) ;  /* 0x0000000000040947 */ /* 0x000fea0003800000 */
[----:B------:R-:W-:-:S04]  /*1600*/  DEPBAR.LE SB0, 0x0 ;  /* 0x000080000000791a */ /* 0x000fc80000000000 */
.L_x_53:
[----:B------:R-:W-:Y:S05]  /*1610*/  WARPSYNC.ALL ;  /* 0x0000000000007948 */ /* 0x000fea0003800000 */
[----:B------:R-:W-:Y:S01]  /*1620*/  NOP ;  /* 0x0000000000007918 */ /* 0x000fe20000000000 */
[----:B--2---:R-:W-:Y:S01]  /*1630*/  BAR.SYNC.DEFER_BLOCKING 0x0 ;  /* 0x0000000000007b1d */ /* 0x004fe20000010000 */
[----:B-1--45:R-:W-:Y:S01]  /*1640*/  SHF.R.U32.HI R2, RZ, 0x5, R0 ;  /* 0x00000005ff027819 */ /* 0x032fe20000011600 */
[----:B------:R-:W-:-:S03]  /*1650*/  USHF.L.U32 UR15, UR15, 0x8, URZ ;  /* 0x000000080f0f7899 */ /* 0x000fc600080006ff */
[----:B------:R-:W-:Y:S01]  /*1660*/  R2UR UR22, R2 ;  /* 0x00000000021672ca */ /* 0x000fe200000e0000 */
[----:B------:R-:W-:Y:S01]  /*1670*/  VOTEU.ALL UP0, P3 ;  /* 0x0000000000ff7886 */ /* 0x000fe20001800000 */
[----:B------:R-:W-:Y:S01]  /*1680*/  UMOV UR4, 0x1 ;  /* 0x0000000100047882 */ /* 0x000fe20000000000 */
[----:B------:R-:W-:Y:S01]  /*1690*/  VOTEU.ALL UP1, P3 ;  /* 0x0000000000ff7886 */ /* 0x000fe20001820000 */
[----:B------:R-:W-:Y:S02]  /*16a0*/  BSSY.RECONVERGENT B4, `(.L_x_54) ;  /* 0x0000018000047945 */ /* 0x000fe40003800200 */
[----:B------:R-:W-:-:S04]  /*16b0*/  @!UP0 UIADD3 UR10, UPT, UPT, -UR4, 0x100000, URZ ;  /* 0x00100000040a8890 */ /* 0x000fc8000fffe1ff */
[----:B------:R-:W-:Y:S02]  /*16c0*/  @!UP0 USHF.L.U32 UR11, UR10, 0xb, URZ ;  /* 0x0000000b0a0b8899 */ /* 0x000fe400080006ff */
[----:B------:R-:W-:Y:S02]  /*16d0*/  @!UP0 USHF.L.U32 UR10, UR10, 0x1, URZ ;  /* 0x000000010a0a8899 */ /* 0x000fe400080006ff */
[----:B------:R-:W-:-:S04]  /*16e0*/  @!UP0 UIADD3 UR4, UPT, UPT, -UR4, 0x100000, URZ ;  /* 0x0010000004048890 */ /* 0x000fc8000fffe1ff */
[----:B------:R-:W-:Y:S02]  /*16f0*/  @!UP0 USHF.L.U32 UR5, UR4, 0xb, URZ ;  /* 0x0000000b04058899 */ /* 0x000fe400080006ff */
[----:B------:R-:W-:Y:S01]  /*1700*/  @!UP0 USHF.L.U32 UR4, UR4, 0x1, URZ ;  /* 0x0000000104048899 */ /* 0x000fe200080006ff */
[----:B------:R-:W-:Y:S01]  /*1710*/  VOTEU.ALL UP0, P3 ;  /* 0x0000000000ff7886 */ /* 0x000fe20001800000 */
[----:B------:R-:W1:Y:S04]  /*1720*/  FENCE.VIEW.ASYNC.S ;  /* 0x00000000000073c6 */ /* 0x000e680000000000 */
[----:B-1----:R1:W2:Y:S06]  /*1730*/  @!UP0 SYNCS.EXCH.64 URZ, [UR8+0x24000], UR10 ;  /* 0x0240000a08ff85b2 */ /* 0x0022ac0008000100 */
[----:B------:R1:W2:Y:S02]  /*1740*/  @!UP1 SYNCS.EXCH.64 URZ, [UR8+0x24020], UR4 ;  /* 0x0240200408ff95b2 */ /* 0x0002a40008000100 */
[----:B--2---:R-:W-:Y:S06]  /*1750*/  BAR.SYNC.DEFER_BLOCKING 0x0 ;  /* 0x0000000000007b1d */ /* 0x004fec0000010000 */
[----:B------:R-:W-:Y:S05]  /*1760*/  @P3 BRA `(.L_x_55) ;  /* 0x00000000002c3947 */ /* 0x000fea0003800000 */
[----:B-1----:R-:W-:Y:S02]  /*1770*/  UMOV UR4, 0x1 ;  /* 0x0000000100047882 */ /* 0x002fe40000000000 */
[----:B------:R-:W-:-:S04]  /*1780*/  UIADD3 UR10, UPT, UPT, -UR4, 0x100000, URZ ;  /* 0x00100000040a7890 */ /* 0x000fc8000fffe1ff */
[----:B------:R-:W-:Y:S02]  /*1790*/  USHF.L.U32 UR11, UR10, 0xb, URZ ;  /* 0x0000000b0a0b7899 */ /* 0x000fe400080006ff */
[----:B------:R-:W-:Y:S02]  /*17a0*/  USHF.L.U32 UR10, UR10, 0x1, URZ ;  /* 0x000000010a0a7899 */ /* 0x000fe400080006ff */
[----:B------:R-:W-:-:S04]  /*17b0*/  UIADD3 UR4, UPT, UPT, -UR4, 0x100000, URZ ;  /* 0x0010000004047890 */ /* 0x000fc8000fffe1ff */
[----:B------:R-:W-:Y:S02]  /*17c0*/  USHF.L.U32 UR5, UR4, 0xb, URZ ;  /* 0x0000000b04057899 */ /* 0x000fe400080006ff */
[----:B------:R-:W-:Y:S01]  /*17d0*/  USHF.L.U32 UR4, UR4, 0x1, URZ ;  /* 0x0000000104047899 */ /* 0x000fe200080006ff */
[----:B------:R-:W1:Y:S03]  /*17e0*/  FENCE.VIEW.ASYNC.S ;  /* 0x00000000000073c6 */ /* 0x000e660000000000 */
[----:B-1----:R2:W4:Y:S08]  /*17f0*/  SYNCS.EXCH.64 URZ, [UR8+0x24008], UR10 ;  /* 0x0240080a08ff75b2 */ /* 0x0025300008000100 */
[----:B------:R2:W5:Y:S02]  /*1800*/  SYNCS.EXCH.64 URZ, [UR8+0x24028], UR4 ;  /* 0x0240280408ff75b2 */ /* 0x0005640008000100 */
[----:B--2---:R-:W-:Y:S01]  /*1810*/  NOP ;  /* 0x0000000000007918 */ /* 0x004fe20000000000 */
.L_x_55:
[----:B-1----:R-:W-:Y:S05]  /*1820*/  BSYNC.RECONVERGENT B4 ;  /* 0x0000000000047941 */ /* 0x002fea0003800200 */
.L_x_54:
[----:B----45:R-:W-:Y:S01]  /*1830*/  BAR.SYNC.DEFER_BLOCKING 0x0 ;  /* 0x0000000000007b1d */ /* 0x030fe20000010000 */
[----:B------:R-:W-:Y:S01]  /*1840*/  UIADD3 UR12, UPT, UPT, UR8, 0x24020, URZ ;  /* 0x00024020080c7890 */ /* 0x000fe2000fffe0ff */
[----:B------:R-:W-:Y:S01]  /*1850*/  ISETP.GE.AND P0, PT, R10, 0x1, PT ;  /* 0x000000010a00780c */ /* 0x000fe20003f06270 */
[----:B------:R-:W-:-:S03]  /*1860*/  USHF.L.U32 UR19, UR7, 0x7, URZ ;  /* 0x0000000707137899 */ /* 0x000fc600080006ff */
[----:B------:R-:W-:Y:S04]  /*1870*/  BSSY.RECONVERGENT B4, `(.L_x_56) ;  /* 0x000000d000047945 */ /* 0x000fe80003800200 */
[----:B------:R-:W-:Y:S05]  /*1880*/  @P3 BRA `(.L_x_57) ;  /* 0x00000000002c3947 */ /* 0x000fea0003800000 */
[----:B------:R-:W-:Y:S02]  /*1890*/  UMOV UR4, 0x1 ;  /* 0x0000000100047882 */ /* 0x000fe40000000000 */
[----:B------:R-:W-:-:S04]  /*18a0*/  UIADD3 UR10, UPT, UPT, -UR4, 0x100000, URZ ;  /* 0x00100000040a7890 */ /* 0x000fc8000fffe1ff */
[----:B------:R-:W-:Y:S02]  /*18b0*/  USHF.L.U32 UR11, UR10, 0xb, URZ ;  /* 0x0000000b0a0b7899 */ /* 0x000fe400080006ff */
[----:B------:R-:W-:Y:S02]  /*18c0*/  USHF.L.U32 UR10, UR10, 0x1, URZ ;  /* 0x000000010a0a7899 */ /* 0x000fe400080006ff */
[----:B------:R-:W-:-:S04]  /*18d0*/  UIADD3 UR4, UPT, UPT, -UR4, 0x100000, URZ ;  /* 0x0010000004047890 */ /* 0x000fc8000fffe1ff */
[----:B------:R-:W-:Y:S02]  /*18e0*/  USHF.L.U32 UR5, UR4, 0xb, URZ ;  /* 0x0000000b04057899 */ /* 0x000fe400080006ff */
[----:B------:R-:W-:Y:S01]  /*18f0*/  USHF.L.U32 UR4, UR4, 0x1, URZ ;  /* 0x0000000104047899 */ /* 0x000fe200080006ff */
[----:B------:R-:W1:Y:S03]  /*1900*/  FENCE.VIEW.ASYNC.S ;  /* 0x00000000000073c6 */ /* 0x000e660000000000 */
[----:B-1----:R1:W2:Y:S08]  /*1910*/  SYNCS.EXCH.64 URZ, [UR8+0x24010], UR10 ;  /* 0x0240100a08ff75b2 */ /* 0x0022b00008000100 */
[----:B------:R1:W4:Y:S01]  /*1920*/  SYNCS.EXCH.64 URZ, [UR8+0x24030], UR4 ;  /* 0x0240300408ff75b2 */ /* 0x0003220008000100 */
[----:B------:R-:W-:Y:S01]  /*1930*/  NOP ;  /* 0x0000000000007918 */ /* 0x000fe20000000000 */
.L_x_57:
[----:B-1----:R-:W-:Y:S05]  /*1940*/  BSYNC.RECONVERGENT B4 ;  /* 0x0000000000047941 */ /* 0x002fea0003800200 */
.L_x_56:
[----:B------:R-:W-:Y:S05]  /*1950*/  @!P0 BRA `(.L_x_58) ;  /* 0x0000000800748947 */ /* 0x000fea0003800000 */
[----:B--2-4-:R-:W-:Y:S01]  /*1960*/  BAR.SYNC.DEFER_BLOCKING 0x0 ;  /* 0x0000000000007b1d */ /* 0x014fe20000010000 */
[----:B------:R-:W-:Y:S01]  /*1970*/  ELECT P1, URZ, PT ;  /* 0x0000000000ff782f */ /* 0x000fe20003820000 */
[----:B------:R-:W-:Y:S01]  /*1980*/  @!P3 IMAD.MOV.U32 R2, RZ, RZ, 0xc000 ;  /* 0x0000c000ff02b424 */ /* 0x000fe200078e00ff */
[----:B------:R-:W-:Y:S02]  /*1990*/  UIADD3 UR16, UPT, UPT, UR8, 0x18000, URZ ;  /* 0x0001800008107890 */ /* 0x000fe4000fffe0ff */
[----:B------:R-:W-:Y:S02]  /*19a0*/  ISETP.LT.U32.AND P1, PT, R132, 0x20, P1 ;  /* 0x000000208400780c */ /* 0x000fe40000f21070 */
[----:B------:R-:W-:Y:S01]  /*19b0*/  ELECT P0, URZ, PT ;  /* 0x0000000000ff782f */ /* 0x000fe20003800000 */
[----:B------:R-:W-:-:S03]  /*19c0*/  UMOV UR11, UR15 ;  /* 0x0000000f000b7c82 */ /* 0x000fc60008000000 */
[----:B------:R-:W-:-:S07]  /*19d0*/  ISETP.LT.U32.AND P0, PT, R132, 0x20, P0 ;  /* 0x000000208400780c */ /* 0x000fce0000701070 */
[----:B------:R-:W-:Y:S01]  /*19e0*/  VOTEU.ANY UP0, P1 ;  /* 0x0000000000ff7886 */ /* 0x000fe20000800100 */
[----:B------:R-:W-:-:S04]  /*19f0*/  VOTEU.ANY UP2, P1 ;  /* 0x0000000000ff7886 */ /* 0x000fc80000840100 */
[----:B------:R-:W-:Y:S02]  /*1a00*/  @UP0 UIADD3 UR17, UPT, UPT, UR8, 0x24000, URZ ;  /* 0x0002400008110890 */ /* 0x000fe4000fffe0ff */
[----:B------:R1:W-:Y:S01]  /*1a10*/  @!P3 SYNCS.ARRIVE.TRANS64 RZ, [UR8+0x24000], R2 ;  /* 0x02400002ffffb9a7 */ /* 0x0003e20008000008 */
[----:B------:R-:W-:Y:S01]  /*1a20*/  @UP0 UMOV UR18, URZ ;  /* 0x000000ff00120c82 */ /* 0x000fe20008000000 */
[----:B------:R-:W-:Y:S01]  /*1a30*/  BAR.SYNC.DEFER_BLOCKING 0x0 ;  /* 0x0000000000007b1d */ /* 0x000fe20000010000 */
[----:B------:R-:W-:-:S05]  /*1a40*/  UISETP.NE.U32.AND UP0, UPT, UR22, URZ, UPT ;  /* 0x000000ff1600728c */ /* 0x000fca000bf05070 */
[----:B------:R-:W-:Y:S01]  /*1a50*/  VOTEU.ANY UP1, P0 ;  /* 0x0000000000ff7886 */ /* 0x000fe20000020100 */
[----:B------:R-:W-:-:S04]  /*1a60*/  VOTEU.ANY UP3, P0 ;  /* 0x0000000000ff7886 */ /* 0x000fc80000060100 */
[----:B------:R-:W-:Y:S01]  /*1a70*/  @UP1 UIADD3 UR9, UPT, UPT, UR8, 0x24000, URZ ;  /* 0x0002400008091890 */ /* 0x000fe2000fffe0ff */
[----:B------:R-:W-:Y:S01]  /*1a80*/  @UP1 UMOV UR10, URZ ;  /* 0x000000ff000a1c82 */ /* 0x000fe20008000000 */
[----:B------:R1:W-:Y:S01]  /*1a90*/  @UP2 UTMALDG.2D [UR16], [UR24] ;  /* 0x00000010180025b4 */ /* 0x0003e20008008000 */
[----:B------:R2:W-:Y:S06]  /*1aa0*/  MEMBAR.ALL.CTA ;  /* 0x0000000000007992 */ /* 0x0005ec0000008000 */
[----:B--2---:R-:W2:Y:S02]  /*1ab0*/  FENCE.VIEW.ASYNC.S ;  /* 0x00000000000073c6 */ /* 0x004ea40000000000 */
[----:B--2---:R-:W-:Y:S06]  /*1ac0*/  BAR.SYNC.DEFER_BLOCKING 0x0 ;  /* 0x0000000000007b1d */ /* 0x004fec0000010000 */
[----:B------:R1:W-:Y:S02]  /*1ad0*/  @UP3 UTMALDG.2D [UR8], [UR26] ;  /* 0x000000081a0035b4 */ /* 0x0003e40008008000 */
[----:B------:R-:W-:Y:S06]  /*1ae0*/  BAR.SYNC.DEFER_BLOCKING 0x0 ;  /* 0x0000000000007b1d */ /* 0x000fec0000010000 */
[----:B------:R-:W2:Y:S02]  /*1af0*/  SYNCS.PHASECHK.TRANS64.TRYWAIT P0, [UR8+0x24000], RZ ;  /* 0x024000ffff0075a7 */ /* 0x000ea40008001108 */
[----:B-12---:R-:W-:Y:S05]  /*1b00*/  @!P0 BRA `(.L_x_59) ;  /* 0x0000001000a48947 */ /* 0x006fea0003800000 */
.L_x_75:
[----:B------:R-:W-:Y:S05]  /*1b10*/  BRA.U UP0, `(.L_x_60) ;  /* 0x0000000100747547 */ /* 0x000fea000b800000 */
[----:B------:R-:W-:Y:S02]  /*1b20*/  USHF.R.U32.HI UR6, URZ, 0x4, UR16 ;  /* 0x00000004ff067899 */ /* 0x000fe40008011610 */
[----:B------:R-:W-:Y:S02]  /*1b30*/  USHF.R.U32.HI UR10, URZ, 0x4, UR8 ;  /* 0x00000004ff0a7899 */ /* 0x000fe40008011608 */
[----:B------:R-:W-:Y:S02]  /*1b40*/  USGXT.U32 UR6, UR6, 0xe ;  /* 0x0000000e0606789a */ /* 0x000fe40008000000 */
[----:B------:R-:W-:Y:S02]  /*1b50*/  USGXT.U32 UR10, UR10, 0xe ;  /* 0x0000000e0a0a789a */ /* 0x000fe40008000000 */
[----:B------:R-:W-:Y:S02]  /*1b60*/  UIADD3 UR32, UP0, UPT, UR6, 0x2, URZ ;  /* 0x0000000206207890 */ /* 0x000fe4000ff1e0ff */
[----:B------:R-:W-:Y:S01]  /*1b70*/  UIADD3 UR34, UP1, UPT, UR10, 0x2, URZ ;  /* 0x000000020a227890 */ /* 0x000fe2000ff3e0ff */
[----:B------:R-:W-:Y:S01]  /*1b80*/  UMOV UR4, URZ ;  /* 0x000000ff00047c82 */ /* 0x000fe20008000000 */
[----:B------:R-:W-:Y:S01]  /*1b90*/  UMOV UR5, URZ ;  /* 0x000000ff00057c82 */ /* 0x000fe20008000000 */
[----:B------:R-:W-:-:S02]  /*1ba0*/  UIADD3.X UR33, UPT, UPT, UR4, 0x40004040, URZ, UP0, !UPT ;  /* 0x4000404004217890 */ /* 0x000fc400087fe4ff */
[----:B------:R-:W-:Y:S02]  /*1bb0*/  UIADD3.X UR35, UPT, UPT, UR5, 0x40004040, URZ, UP1, !UPT ;  /* 0x4000404005237890 */ /* 0x000fe40008ffe4ff */
[----:B------:R-:W-:Y:S02]  /*1bc0*/  UIADD3.64 UR4, UPT, UPT, UR32, 0x2, URZ ;  /* 0x0000000220047897 */ /* 0x000fe4000fffe0ff */
[----:B------:R-:W-:Y:S02]  /*1bd0*/  UIADD3.64 UR16, UPT, UPT, UR34, 0x2, URZ ;  /* 0x0000000222107897 */ /* 0x000fe4000fffe0ff */
[----:B------:R-:W-:Y:S02]  /*1be0*/  UIADD3.64 UR28, UPT, UPT, UR32, 0x4, URZ ;  /* 0x00000004201c7897 */ /* 0x000fe4000fffe0ff */
[----:B------:R-:W-:Y:S01]  /*1bf0*/  UIADD3.64 UR30, UPT, UPT, UR34, 0x4, URZ ;  /* 0x00000004221e7897 */ /* 0x000fe2000fffe0ff */
[----:B------:R-:W-:Y:S01]  /*1c00*/  UMOV UR36, 0x0 ;  /* 0x0000000000247882 */ /* 0x000fe20000000000 */
[----:B------:R-:W-:Y:S01]  /*1c10*/  UMOV UR37, 0x8400010 ;  /* 0x0840001000257882 */ /* 0x000fe20000000000 */
[----:B------:R-:W-:Y:S01]  /*1c20*/  UMOV UR7, 0x40004040 ;  /* 0x4000404000077882 */ /* 0x000fe20000000000 */
[----:B------:R-:W-:Y:S01]  /*1c30*/  UMOV UR11, 0x40004040 ;  /* 0x40004040000b7882 */ /* 0x000fe20000000000 */
[----:B------:R-:W-:Y:S01]  /*1c40*/  UMOV UR38, 0x0 ;  /* 0x0000000000267882 */ /* 0x000fe20000000000 */
[----:B------:R-:W-:Y:S01]  /*1c50*/  UMOV UR39, 0x8400010 ;  /* 0x0840001000277882 */ /* 0x000fe20000000000 */
[----:B------:R-:W-:Y:S01]  /*1c60*/  UMOV UR40, 0x0 ;  /* 0x0000000000287882 */ /* 0x000fe20000000000 */
[----:B------:R-:W-:Y:S01]  /*1c70*/  UMOV UR41, 0x8400010 ;  /* 0x0840001000297882 */ /* 0x000fe20000000000 */
[----:B------:R1:W-:Y:S01]  /*1c80*/  UTCQMMA gdesc[UR6], gdesc[UR10], tmem[UR23], tmem[UR36], idesc[UR37], !UPT ;  /* 0x00ff240a060075ea */ /* 0x0003e2000f800317 */
[----:B------:R-:W-:Y:S01]  /*1c90*/  UMOV UR42, 0x0 ;  /* 0x00000000002a7882 */ /* 0x000fe20000000000 */
[----:B------:R-:W-:Y:S01]  /*1ca0*/  UMOV UR43, 0x8400010 ;  /* 0x08400010002b7882 */ /* 0x000fe20000000000 */
[----:B------:R1:W-:Y:S01]  /*1cb0*/  UTCQMMA gdesc[UR32], gdesc[UR34], tmem[UR23], tmem[UR38], idesc[UR39], UPT ;  /* 0x00ff2622200075ea */ /* 0x0003e2000b800317 */
[----:B------:R1:W-:Y:S01]  /*1cc0*/  UTCQMMA gdesc[UR4], gdesc[UR16], tmem[UR23], tmem[UR40], idesc[UR41], UPT ;  /* 0x00ff2810040075ea */ /* 0x0003e2000b800317 */
[----:B------:R1:W-:Y:S01]  /*1cd0*/  UTCQMMA gdesc[UR28], gdesc[UR30], tmem[UR23], tmem[UR42], idesc[UR43], UPT ;  /* 0x00ff2a1e1c0075ea */ /* 0x0003e2000b800317 */
[----:B------:R-:W-:Y:S01]  /*1ce0*/  NOP ;  /* 0x0000000000007918 */ /* 0x000fe20000000000 */
.L_x_60:
[----:B------:R-:W-:Y:S01]  /*1cf0*/  ELECT P0, URZ, PT ;  /* 0x0000000000ff782f */ /* 0x000fe20003800000 */
[----:B-1----:R-:W-:Y:S01]  /*1d00*/  UMOV UR4, UR12 ;  /* 0x0000000c00047c82 */ /* 0x002fe20008000000 */
[----:B------:R-:W-:Y:S02]  /*1d10*/  UMOV UR5, URZ ;  /* 0x000000ff00057c82 */ /* 0x000fe40008000000 */
[----:B------:R-:W-:-:S13]  /*1d20*/  ISETP.LT.U32.AND P0, PT, R132, 0x20, P0 ;  /* 0x000000208400780c */ /* 0x000fda0000701070 */
[----:B------:R-:W-:Y:S01]  /*1d30*/  VOTEU.ANY UP0, P0 ;  /* 0x0000000000ff7886 */ /* 0x000fe20000000100 */
[----:B------:R-:W-:Y:S01]  /*1d40*/  VOTEU.ANY UP1, P0 ;  /* 0x0000000000ff7886 */ /* 0x000fe20000020100 */
[----:B------:R-:W-:-:S03]  /*1d50*/  ISETP.GE.U32.AND P0, PT, R10, 0x81, PT ;  /* 0x000000810a00780c */ /* 0x000fc60003f06070 */
[----:B------:R-:W-:Y:S02]  /*1d60*/  @UP0 UMOV UR4, UR4 ;  /* 0x0000000400040c82 */ /* 0x000fe40008000000 */
[----:B------:R1:W-:Y:S01]  /*1d70*/  @UP1 UTCBAR [UR4], URZ ;  /* 0x000000ff040013e9 */ /* 0x0003e200080000ff */
[----:B------:R-:W-:Y:S06]  /*1d80*/  BAR.SYNC.DEFER_BLOCKING 0x0 ;  /* 0x0000000000007b1d */ /* 0x000fec0000010000 */
[----:B------:R-:W2:Y:S02]  /*1d90*/  SYNCS.PHASECHK.TRANS64.TRYWAIT P1, [UR8+0x24020], RZ ;  /* 0x024020ffff0075a7 */ /* 0x000ea40008021108 */
[----:B-12---:R-:W-:Y:S05]  /*1da0*/  @!P1 BRA `(.L_x_61) ;  /* 0x0000001000089947 */ /* 0x006fea0003800000 */
.L_x_76:
[----:B------:R-:W-:Y:S01]  /*1db0*/  UMOV UR4, URZ ;  /* 0x000000ff00047c82 */ /* 0x000fe20008000000 */
[----:B------:R-:W-:Y:S05]  /*1dc0*/  @!P0 BRA `(.L_x_58) ;  /* 0x0000000400588947 */ /* 0x000fea0003800000 */
[----:B------:R-:W1:Y:S01]  /*1dd0*/  LDCU UR29, c[0x0][0x3a0] ;  /* 0x00007400ff1d77ac */ /* 0x000e620008000800 */
[----:B------:R-:W-:Y:S01]  /*1de0*/  UMOV UR9, 0x1 ;  /* 0x0000000100097882 */ /* 0x000fe20000000000 */
[----:B------:R-:W-:-:S05]  /*1df0*/  UMOV UR18, 0x80 ;  /* 0x0000008000127882 */ /* 0x000fca0000000000 */
.L_x_65:
[----:B------:R-:W-:Y:S01]  /*1e00*/  BAR.SYNC.DEFER_BLOCKING 0x0 ;  /* 0x0000000000007b1d */ /* 0x000fe20000010000 */
[----:B------:R-:W-:Y:S01]  /*1e10*/  ULEA UR28, UR9, UR8, 0x3 ;  /* 0x00000008091c7291 */ /* 0x000fe2000f8e18ff */
[----:B------:R-:W-:Y:S01]  /*1e20*/  @!P3 IMAD.MOV.U32 R2, RZ, RZ, 0xc000 ;  /* 0x0000c000ff02b424 */ /* 0x000fe200078e00ff */
[----:B------:R-:W-:Y:S01]  /*1e30*/  ELECT P1, URZ, PT ;  /* 0x0000000000ff782f */ /* 0x000fe20003820000 */
[----:B------:R-:W-:-:S03]  /*1e40*/  ULEA UR16, UR9, UR8, 0xe ;  /* 0x0000000809107291 */ /* 0x000fc6000f8e70ff */
[----:B------:R-:W-:Y:S02]  /*1e50*/  ISETP.LT.U32.AND P1, PT, R132, 0x20, P1 ;  /* 0x000000208400780c */ /* 0x000fe40000f21070 */
[----:B------:R-:W-:Y:S01]  /*1e60*/  ELECT P0, URZ, PT ;  /* 0x0000000000ff782f */ /* 0x000fe20003800000 */
[----:B------:R-:W-:-:S03]  /*1e70*/  UIADD3 UR16, UPT, UPT, UR16, 0x18000, URZ ;  /* 0x0001800010107890 */ /* 0x000fc6000fffe0ff */
[----:B------:R-:W-:Y:S01]  /*1e80*/  ISETP.LT.U32.AND P0, PT, R132, 0x20, P0 ;  /* 0x000000208400780c */ /* 0x000fe20000701070 */
[----:B------:R-:W-:Y:S01]  /*1e90*/  ULEA UR12, UR9, UR8, 0xf ;  /* 0x00000008090c7291 */ /* 0x000fe2000f8e78ff */
[----:B------:R-:W-:Y:S01]  /*1ea0*/  UMOV UR14, UR18 ;  /* 0x00000012000e7c82 */ /* 0x000fe20008000000 */
[----:B------:R-:W-:-:S04]  /*1eb0*/  USHF.L.U32 UR5, UR4, 0x1f, URZ ;  /* 0x0000001f04057899 */ /* 0x000fc800080006ff */
[----:B------:R-:W-:Y:S01]  /*1ec0*/  VOTEU.ANY UP0, P1 ;  /* 0x0000000000ff7886 */ /* 0x000fe20000800100 */
[----:B------:R2:W-:Y:S04]  /*1ed0*/  @!P3 SYNCS.ARRIVE.TRANS64 RZ, [UR28+0x24000], R2 ;  /* 0x02400002ffffb9a7 */ /* 0x0005e8000800001c */
[----:B------:R-:W-:Y:S01]  /*1ee0*/  @UP0 UIADD3 UR17, UPT, UPT, UR28, 0x24000, URZ ;  /* 0x000240001c110890 */ /* 0x000fe2000fffe0ff */
[----:B------:R-:W-:Y:S01]  /*1ef0*/  VOTEU.ANY UP0, P1 ;  /* 0x0000000000ff7886 */ /* 0x000fe20000800100 */
[----:B------:R-:W-:Y:S01]  /*1f00*/  BAR.SYNC.DEFER_BLOCKING 0x0 ;  /* 0x0000000000007b1d */ /* 0x000fe20000010000 */
[----:B--2---:R-:W-:-:S05]  /*1f10*/  IMAD.U32 R2, RZ, RZ, UR5 ;  /* 0x00000005ff027e24 */ /* 0x004fca000f8e00ff */
[----:B------:R-:W-:-:S05]  /*1f20*/  VOTEU.ANY UP1, P0 ;  /* 0x0000000000ff7886 */ /* 0x000fca0000020100 */
[----:B------:R-:W-:Y:S01]  /*1f30*/  @UP1 UIADD3 UR13, UPT, UPT, UR28, 0x24000, URZ ;  /* 0x000240001c0d1890 */ /* 0x000fe2000fffe0ff */
[----:B------:R-:W-:Y:S01]  /*1f40*/  VOTEU.ANY UP1, P0 ;  /* 0x0000000000ff7886 */ /* 0x000fe20000020100 */
[----:B------:R2:W-:Y:S01]  /*1f50*/  @UP0 UTMALDG.2D [UR16], [UR24] ;  /* 0x00000010180005b4 */ /* 0x0005e20008008000 */
[----:B------:R-:W-:Y:S01]  /*1f60*/  UISETP.NE.U32.AND UP0, UPT, UR22, URZ, UPT ;  /* 0x000000ff1600728c */ /* 0x000fe2000bf05070 */
[----:B------:R4:W-:Y:S06]  /*1f70*/  MEMBAR.ALL.CTA ;  /* 0x0000000000007992 */ /* 0x0009ec0000008000 */
[----:B----4-:R-:W4:Y:S02]  /*1f80*/  FENCE.VIEW.ASYNC.S ;  /* 0x00000000000073c6 */ /* 0x010f240000000000 */
[----:B----4-:R-:W-:Y:S06]  /*1f90*/  BAR.SYNC.DEFER_BLOCKING 0x0 ;  /* 0x0000000000007b1d */ /* 0x010fec0000010000 */
[----:B------:R2:W-:Y:S02]  /*1fa0*/  @UP1 UTMALDG.2D [UR12], [UR26] ;  /* 0x0000000c1a0015b4 */ /* 0x0005e40008008000 */
[----:B------:R-:W-:Y:S06]  /*1fb0*/  BAR.SYNC.DEFER_BLOCKING 0x0 ;  /* 0x0000000000007b1d */ /* 0x000fec0000010000 */
[----:B------:R-:W4:Y:S02]  /*1fc0*/  SYNCS.PHASECHK.TRANS64.TRYWAIT P0, [UR28+0x24000], R2 ;  /* 0x02400002ff0075a7 */ /* 0x000f24000800111c */
[----:B--2-4-:R-:W-:Y:S05]  /*1fd0*/  @!P0 BRA `(.L_x_62) ;  /* 0x0000000c00888947 */ /* 0x014fea0003800000 */
.L_x_77:
        /* <DEDUP_REMOVED lines=11> */
[----:B------:R-:W-:Y:S02]  /*2090*/  UIADD3 UR6, UP0, UPT, UR16, 0x2, URZ ;  /* 0x0000000210067890 */ /* 0x000fe4000ff1e0ff */
[----:B------:R-:W-:Y:S02]  /*20a0*/  UIADD3 UR32, UP1, UPT, UR30, 0x2, URZ ;  /* 0x000000021e207890 */ /* 0x000fe4000ff3e0ff */
[----:B------:R-:W-:Y:S02]  /*20b0*/  UIADD3 UR34, UP2, UPT, UR16, 0x4, URZ ;  /* 0x0000000410227890 */ /* 0x000fe4000ff5e0ff */
[----:B------:R-:W-:Y:S02]  /*20c0*/  UIADD3 UR36, UP3, UPT, UR30, 0x4, URZ ;  /* 0x000000041e247890 */ /* 0x000fe4000ff7e0ff */
[----:B------:R-:W-:-:S02]  /*20d0*/  UIADD3.X UR7, UPT, UPT, UR17, URZ, URZ, UP0, !UPT ;  /* 0x000000ff11077290 */ /* 0x000fc400087fe4ff */
[----:B------:R-:W-:Y:S02]  /*20e0*/  UIADD3.X UR33, UPT, UPT, UR31, URZ, URZ, UP1, !UPT ;  /* 0x000000ff1f217290 */ /* 0x000fe40008ffe4ff */
[----:B------:R-:W-:Y:S02]  /*20f0*/  UIADD3.X UR35, UPT, UPT, UR17, URZ, URZ, UP2, !UPT ;  /* 0x000000ff11237290 */ /* 0x000fe400097fe4ff */
[----:B------:R-:W-:Y:S01]  /*2100*/  UIADD3.X UR37, UPT, UPT, UR31, URZ, URZ, UP3, !UPT ;  /* 0x000000ff1f257290 */ /* 0x000fe20009ffe4ff */
        /* <DEDUP_REMOVED lines=8> */
[----:B------:R2:W-:Y:S01]  /*2190*/  UTCQMMA gdesc[UR10], gdesc[UR12], tmem[UR23], tmem[UR38], idesc[UR39], UPT ;  /* 0x00ff260c0a0075ea */ /* 0x0005e2000b800317 */
[----:B------:R-:W-:Y:S01]  /*21a0*/  UMOV UR44, 0x0 ;  /* 0x00000000002c7882 */ /* 0x000fe20000000000 */
[----:B------:R-:W-:Y:S01]  /*21b0*/  UMOV UR45, 0x8400010 ;  /* 0x08400010002d7882 */ /* 0x000fe20000000000 */
[----:B------:R2:W-:Y:S01]  /*21c0*/  UTCQMMA gdesc[UR16], gdesc[UR30], tmem[UR23], tmem[UR40], idesc[UR41], UPT ;  /* 0x00ff281e100075ea */ /* 0x0005e2000b800317 */
[----:B------:R2:W-:Y:S01]  /*21d0*/  UTCQMMA gdesc[UR6], gdesc[UR32], tmem[UR23], tmem[UR42], idesc[UR43], UPT ;  /* 0x00ff2a20060075ea */ /* 0x0005e2000b800317 */
[----:B------:R2:W-:Y:S01]  /*21e0*/  UTCQMMA gdesc[UR34], gdesc[UR36], tmem[UR23], tmem[UR44], idesc[UR45], UPT ;  /* 0x00ff2c24220075ea */ /* 0x0005e2000b800317 */
[----:B------:R-:W-:Y:S01]  /*21f0*/  NOP ;  /* 0x0000000000007918 */ /* 0x000fe20000000000 */
.L_x_63:
[----:B------:R-:W-:Y:S01]  /*2200*/  ELECT P0, URZ, PT ;  /* 0x0000000000ff782f */ /* 0x000fe20003800000 */
[----:B--2---:R-:W-:-:S03]  /*2210*/  UIADD3 UR6, UPT, UPT, UR28, 0x24020, URZ ;  /* 0x000240201c067890 */ /* 0x004fc6000fffe0ff */
[----:B------:R-:W-:Y:S01]  /*2220*/  ISETP.LT.U32.AND P0, PT, R132, 0x20, P0 ;  /* 0x000000208400780c */ /* 0x000fe20000701070 */
[----:B------:R-:W-:-:S12]  /*2230*/  UMOV UR7, URZ ;  /* 0x000000ff00077c82 */ /* 0x000fd80008000000 */
[----:B------:R-:W-:Y:S01]  /*2240*/  VOTEU.ANY UP0, P0 ;  /* 0x0000000000ff7886 */ /* 0x000fe20000000100 */
[----:B------:R-:W-:-:S04]  /*2250*/  VOTEU.ANY UP1, P0 ;  /* 0x0000000000ff7886 */ /* 0x000fc80000020100 */
[----:B------:R-:W-:Y:S02]  /*2260*/  @UP0 UMOV UR6, UR6 ;  /* 0x0000000600060c82 */ /* 0x000fe40008000000 */
[----:B------:R2:W-:Y:S01]  /*2270*/  @UP1 UTCBAR [UR6], URZ ;  /* 0x000000ff060013e9 */ /* 0x0005e200080000ff */
[----:B------:R-:W-:Y:S06]  /*2280*/  BAR.SYNC.DEFER_BLOCKING 0x0 ;  /* 0x0000000000007b1d */ /* 0x000fec0000010000 */
[----:B------:R-:W4:Y:S02]  /*2290*/  SYNCS.PHASECHK.TRANS64.TRYWAIT P0, [UR28+0x24020], R2 ;  /* 0x02402002ff0075a7 */ /* 0x000f24000800111c */
[----:B--2-4-:R-:W-:Y:S05]  /*22a0*/  @!P0 BRA `(.L_x_64) ;  /* 0x0000000800e08947 */ /* 0x014fea0003800000 */
.L_x_78:
[----:B------:R-:W-:Y:S02]  /*22b0*/  UIADD3 UR9, UPT, UPT, UR9, 0x1, URZ ;  /* 0x0000000109097890 */ /* 0x000fe4000fffe0ff */
[----:B------:R-:W-:Y:S02]  /*22c0*/  UIADD3 UR18, UPT, UPT, UR18, 0x80, URZ ;  /* 0x0000008012127890 */ /* 0x000fe4000fffe0ff */
[----:B------:R-:W-:-:S04]  /*22d0*/  UISETP.NE.U32.AND UP0, UPT, UR9, 0x3, UPT ;  /* 0x000000030900788c */ /* 0x000fc8000bf05070 */
[----:B------:R-:W-:Y:S02]  /*22e0*/  USEL UR5, URZ, 0x1, UP0 ;  /* 0x00000001ff057887 */ /* 0x000fe40008000000 */
[----:B------:R-:W-:Y:S02]  /*22f0*/  USEL UR9, UR9, URZ, UP0 ;  /* 0x000000ff09097287 */ /* 0x000fe40008000000 */
[----:B-1----:R-:W-:Y:S02]  /*2300*/  UISETP.GE.AND UP0, UPT, UR18, UR29, UPT ;  /* 0x0000001d1200728c */ /* 0x002fe4000bf06270 */
[----:B------:R-:W-:-:S07]  /*2310*/  ULOP3.LUT UR4, UR4, UR5, URZ, 0x3c, !UPT ;  /* 0x0000000504047292 */ /* 0x000fce000f8e3cff */
[----:B------:R-:W-:Y:S05]  /*2320*/  BRA.U !UP0, `(.L_x_65) ;  /* 0xfffffff908b47547 */ /* 0x000fea000b83ffff */
.L_x_58:
[----:B--2-4-:R-:W-:Y:S06]  /*2330*/  BAR.SYNC.DEFER_BLOCKING 0x0 ;  /* 0x0000000000007b1d */ /* 0x014fec0000010000 */
[----:B------:R-:W-:Y:S04]  /*2340*/  BSSY.RECONVERGENT B4, `(.L_x_66) ;  /* 0x0000004000047945 */ /* 0x000fe80003800200 */
[----:B------:R-:W-:Y:S05]  /*2350*/  @P3 BRA `(.L_x_67) ;  /* 0x0000000000083947 */ /* 0x000fea0003800000 */
[----:B------:R-:W1:Y:S02]  /*2360*/  SYNCS.CCTL.IV [UR8+0x24000] ;  /* 0x02400000ff0079b1 */ /* 0x000e640008000008 */
[----:B-1----:R-:W1:Y:S02]  /*2370*/  SYNCS.CCTL.IV [UR8+0x24020] ;  /* 0x02402000ff0079b1 */ /* 0x002e640008000008 */
.L_x_67:
[----:B------:R-:W-:Y:S05]  /*2380*/  BSYNC.RECONVERGENT B4 ;  /* 0x0000000000047941 */ /* 0x000fea0003800200 */
.L_x_66:
[----:B-1----:R-:W-:Y:S06]  /*2390*/  BAR.SYNC.DEFER_BLOCKING 0x0 ;  /* 0x0000000000007b1d */ /* 0x002fec0000010000 */
[----:B------:R-:W-:Y:S04]  /*23a0*/  BSSY.RECONVERGENT B4, `(.L_x_68) ;  /* 0x0000004000047945 */ /* 0x000fe80003800200 */
[----:B------:R-:W-:Y:S05]  /*23b0*/  @P3 BRA `(.L_x_69) ;  /* 0x0000000000083947 */ /* 0x000fea0003800000 */
[----:B------:R-:W1:Y:S02]  /*23c0*/  SYNCS.CCTL.IV [UR8+0x24008] ;  /* 0x02400800ff0079b1 */ /* 0x000e640008000008 */
[----:B-1----:R-:W1:Y:S02]  /*23d0*/  SYNCS.CCTL.IV [UR8+0x24028] ;  /* 0x02402800ff0079b1 */ /* 0x002e640008000008 */
.L_x_69:
[----:B------:R-:W-:Y:S05]  /*23e0*/  BSYNC.RECONVERGENT B4 ;  /* 0x0000000000047941 */ /* 0x000fea0003800200 */
.L_x_68:
[----:B-1----:R-:W-:Y:S06]  /*23f0*/  BAR.SYNC.DEFER_BLOCKING 0x0 ;  /* 0x0000000000007b1d */ /* 0x002fec0000010000 */
[----:B------:R-:W-:Y:S04]  /*2400*/  BSSY.RECONVERGENT B4, `(.L_x_70) ;  /* 0x0000004000047945 */ /* 0x000fe80003800200 */
[----:B------:R-:W-:Y:S05]  /*2410*/  @P3 BRA `(.L_x_71) ;  /* 0x0000000000083947 */ /* 0x000fea0003800000 */
[----:B------:R-:W1:Y:S02]  /*2420*/  SYNCS.CCTL.IV [UR8+0x24010] ;  /* 0x02401000ff0079b1 */ /* 0x000e640008000008 */
[----:B-1----:R-:W1:Y:S02]  /*2430*/  SYNCS.CCTL.IV [UR8+0x24030] ;  /* 0x02403000ff0079b1 */ /* 0x002e640008000008 */
.L_x_71:
[----:B------:R-:W-:Y:S05]  /*2440*/  BSYNC.RECONVERGENT B4 ;  /* 0x0000000000047941 */ /* 0x000fea0003800200 */
.L_x_70:
[----:B------:R-:W-:Y:S01]  /*2450*/  USHF.L.U32 UR4, UR22, 0x15, URZ ;  /* 0x0000001516047899 */ /* 0x000fe200080006ff */
[C---:B------:R-:W-:Y:S01]  /*2460*/  IMAD.SHL.U32 R2, R0.reuse, 0x80, RZ ;  /* 0x0000008000027824 */ /* 0x040fe200078e00ff */
[----:B------:R-:W-:Y:S01]  /*2470*/  USHF.L.U32 UR5, UR22, 0x5, URZ ;  /* 0x0000000516057899 */ /* 0x000fe200080006ff */
[----:B------:R-:W-:Y:S01]  /*2480*/  IMAD.SHL.U32 R3, R0, 0x10, RZ ;  /* 0x0000001000037824 */ /* 0x000fe200078e00ff */
[----:B------:R-:W-:Y:S02]  /*2490*/  ULOP3.LUT UR4, UR4, 0x600000, URZ, 0xc0, !UPT ;  /* 0x0060000004047892 */ /* 0x000fe4000f8ec0ff */
[----:B------:R-:W-:Y:S01]  /*24a0*/  ULOP3.LUT UR5, UR5, 0x80, URZ, 0xc0, !UPT ;  /* 0x0000008005057892 */ /* 0x000fe2000f8ec0ff */
[----:B------:R-:W-:Y:S02]  /*24b0*/  LOP3.LUT R2, R2, 0x7f80, RZ, 0xc0, !PT ;  /* 0x00007f8002027812 */ /* 0x000fe400078ec0ff */
[----:B------:R-:W-:Y:S01]  /*24c0*/  ELECT P0, URZ, PT ;  /* 0x0000000000ff782f */ /* 0x000fe20003800000 */
[----:B------:R-:W-:Y:S01]  /*24d0*/  UIADD3 UR4, UPT, UPT, UR5, UR4, UR23 ;  /* 0x0000000405047290 */ /* 0x000fe2000fffe017 */
[----:B------:R-:W-:Y:S01]  /*24e0*/  LOP3.LUT R2, R2, 0x70, R3, 0xf8, !PT ;  /* 0x0000007002027812 */ /* 0x000fe200078ef803 */
[----:B------:R-:W-:Y:S01]  /*24f0*/  ULOP3.LUT UR22, UR22, 0x1, URZ, 0xc0, !UPT ;  /* 0x0000000116167892 */ /* 0x000fe2000f8ec0ff */
[----:B------:R-:W-:Y:S01]  /*2500*/  ISETP.LT.U32.AND P0, PT, R132, 0x40, P0 ;  /* 0x000000408400780c */ /* 0x000fe20000701070 */
[----:B------:R-:W-:Y:S01]  /*2510*/  UMOV UR6, UR19 ;  /* 0x0000001300067c82 */ /* 0x000fe20008000000 */
[C---:B------:R-:W-:Y:S01]  /*2520*/  LOP3.LUT R0, R2.reuse, 0x10, RZ, 0x3c, !PT ;  /* 0x0000001002007812 */ /* 0x040fe200078e3cff */
[----:B------:R-:W-:Y:S01]  /*2530*/  ULEA UR5, UR22, UR15, 0x7 ;  /* 0x0000000f16057291 */ /* 0x000fe2000f8e38ff */
[----:B------:R-:W-:-:S02]  /*2540*/  LOP3.LUT R3, R2, 0x20, RZ, 0x3c, !PT ;  /* 0x0000002002037812 */ /* 0x000fc400078e3cff */
[----:B---3--:R-:W2:Y:S01]  /*2550*/  LDTM.x128 R4, tmem[UR4] ;  /* 0x00000004000479ee */ /* 0x008ea200083c0000 */
[----:B------:R-:W-:Y:S01]  /*2560*/  NOP ;  /* 0x0000000000007918 */ /* 0x000fe20000000000 */
[----:B------:R-:W-:-:S05]  /*2570*/  ULEA UR4, UR22, UR8, 0xe ;  /* 0x0000000816047291 */ /* 0x000fca000f8e70ff */
[----:B--2---:R-:W-:Y:S01]  /*2580*/  VOTEU.ANY UP1, P0 ;  /* 0x0000000000ff7886 */ /* 0x004fe20000020100 */
[----:B------:R-:W-:Y:S01]  /*2590*/  VOTEU.ANY UP0, P0 ;  /* 0x0000000000ff7886 */ /* 0x000fe20000000100 */
[----:B------:R-:W-:Y:S02]  /*25a0*/  F2FP.SATFINITE.E4M3.F32.PACK_AB_MERGE_C R6, R7, R6, RZ ;  /* 0x000000060706723e */ /* 0x000fe400048070ff */
[----:B------:R-:W-:Y:S02]  /*25b0*/  F2FP.SATFINITE.E4M3.F32.PACK_AB_MERGE_C R10, R11, R10, RZ ;  /* 0x0000000a0b0a723e */ /* 0x000fe400048070ff */
[----:B------:R-:W-:Y:S02]  /*25c0*/  F2FP.SATFINITE.E4M3.F32.PACK_AB_MERGE_C R14, R15, R14, RZ ;  /* 0x0000000e0f0e723e */ /* 0x000fe400048070ff */
[----:B------:R-:W-:Y:S02]  /*25d0*/  F2FP.SATFINITE.E4M3.F32.PACK_AB_MERGE_C R7, R19, R18, RZ ;  /* 0x000000121307723e */ /* 0x000fe400048070ff */
[----:B------:R-:W-:-:S02]  /*25e0*/  F2FP.SATFINITE.E4M3.F32.PACK_AB_MERGE_C R22, R23, R22, RZ ;  /* 0x000000161716723e */ /* 0x000fc400048070ff */
[----:B------:R-:W-:Y:S02]  /*25f0*/  F2FP.SATFINITE.E4M3.F32.PACK_AB_MERGE_C R26, R27, R26, RZ ;  /* 0x0000001a1b1a723e */ /* 0x000fe400048070ff */
        /* <DEDUP_REMOVED lines=11> */
[----:B------:R-:W-:Y:S02]  /*26b0*/  F2FP.SATFINITE.E4M3.F32.PACK_AB_MERGE_C R4, R5, R4, R6 ;  /* 0x000000040504723e */ /* 0x000fe40004807006 */
[----:B------:R-:W-:Y:S02]  /*26c0*/  F2FP.SATFINITE.E4M3.F32.PACK_AB_MERGE_C R74, R75, R74, RZ ;  /* 0x0000004a4b4a723e */ /* 0x000fe400048070ff */
[----:B------:R-:W-:Y:S02]  /*26d0*/  F2FP.SATFINITE.E4M3.F32.PACK_AB_MERGE_C R78, R79, R78, RZ ;  /* 0x0000004e4f4e723e */ /* 0x000fe400048070ff */
[----:B------:R-:W-:Y:S02]  /*26e0*/  F2FP.SATFINITE.E4M3.F32.PACK_AB_MERGE_C R82, R83, R82, RZ ;  /* 0x000000525352723e */ /* 0x000fe400048070ff */
[----:B------:R-:W-:Y:S02]  /*26f0*/  F2FP.SATFINITE.E4M3.F32.PACK_AB_MERGE_C R86, R87, R86, RZ ;  /* 0x000000565756723e */ /* 0x000fe400048070ff */
[----:B------:R-:W-:-:S02]  /*2700*/  F2FP.SATFINITE.E4M3.F32.PACK_AB_MERGE_C R5, R9, R8, R10 ;  /* 0x000000080905723e */ /* 0x000fc4000480700a */
[----:B------:R-:W-:Y:S02]  /*2710*/  F2FP.SATFINITE.E4M3.F32.PACK_AB_MERGE_C R6, R13, R12, R14 ;  /* 0x0000000c0d06723e */ /* 0x000fe4000480700e */
[----:B------:R-:W-:Y:S02]  /*2720*/  F2FP.SATFINITE.E4M3.F32.PACK_AB_MERGE_C R7, R17, R16, R7 ;  /* 0x000000101107723e */ /* 0x000fe40004807007 */
[----:B------:R-:W-:Y:S02]  /*2730*/  F2FP.SATFINITE.E4M3.F32.PACK_AB_MERGE_C R20, R21, R20, R22 ;  /* 0x000000141514723e */ /* 0x000fe40004807016 */
[----:B------:R-:W-:Y:S01]  /*2740*/  F2FP.SATFINITE.E4M3.F32.PACK_AB_MERGE_C R90, R91, R90, RZ ;  /* 0x0000005a5b5a723e */ /* 0x000fe200048070ff */
[----:B-1----:R1:W-:Y:S01]  /*2750*/  STS.128 [R2+UR8], R4 ;  /* 0x0000000402007988 */ /* 0x0023e20008000c08 */
[----:B------:R-:W-:Y:S02]  /*2760*/  F2FP.SATFINITE.E4M3.F32.PACK_AB_MERGE_C R94, R95, R94, RZ ;  /* 0x0000005e5f5e723e */ /* 0x000fe400048070ff */
[----:B------:R-:W-:-:S02]  /*2770*/  F2FP.SATFINITE.E4M3.F32.PACK_AB_MERGE_C R98, R99, R98, RZ ;  /* 0x000000626362723e */ /* 0x000fc400048070ff */
[----:B------:R-:W-:Y:S02]  /*2780*/  F2FP.SATFINITE.E4M3.F32.PACK_AB_MERGE_C R102, R103, R102, RZ ;  /* 0x000000666766723e */ /* 0x000fe400048070ff */
[----:B------:R-:W-:Y:S02]  /*2790*/  F2FP.SATFINITE.E4M3.F32.PACK_AB_MERGE_C R21, R25, R24, R26 ;  /* 0x000000181915723e */ /* 0x000fe4000480701a */
[----:B------:R-:W-:Y:S02]  /*27a0*/  F2FP.SATFINITE.E4M3.F32.PACK_AB_MERGE_C R22, R29, R28, R30 ;  /* 0x0000001c1d16723e */ /* 0x000fe4000480701e */
[----:B------:R-:W-:Y:S02]  /*27b0*/  F2FP.SATFINITE.E4M3.F32.PACK_AB_MERGE_C R23, R33, R32, R23 ;  /* 0x000000202117723e */ /* 0x000fe40004807017 */
[----:B------:R-:W-:Y:S02]  /*27c0*/  F2FP.SATFINITE.E4M3.F32.PACK_AB_MERGE_C R36, R37, R36, R38 ;  /* 0x000000242524723e */ /* 0x000fe40004807026 */
[----:B------:R-:W-:Y:S01]  /*27d0*/  F2FP.SATFINITE.E4M3.F32.PACK_AB_MERGE_C R106, R107, R106, RZ ;  /* 0x0000006a6b6a723e */ /* 0x000fe200048070ff */
[----:B------:R1:W-:Y:S01]  /*27e0*/  STS.128 [R0+UR8], R20 ;  /* 0x0000001400007988 */ /* 0x0003e20008000c08 */
[----:B------:R-:W-:-:S02]  /*27f0*/  F2FP.SATFINITE.E4M3.F32.PACK_AB_MERGE_C R110, R111, R110, RZ ;  /* 0x0000006e6f6e723e */ /* 0x000fc400048070ff */
[----:B------:R-:W-:Y:S02]  /*2800*/  F2FP.SATFINITE.E4M3.F32.PACK_AB_MERGE_C R114, R115, R114, RZ ;  /* 0x000000727372723e */ /* 0x000fe400048070ff */
[----:B------:R-:W-:Y:S02]  /*2810*/  F2FP.SATFINITE.E4M3.F32.PACK_AB_MERGE_C R118, R119, R118, RZ ;  /* 0x000000767776723e */ /* 0x000fe400048070ff */
[----:B------:R-:W-:Y:S02]  /*2820*/  F2FP.SATFINITE.E4M3.F32.PACK_AB_MERGE_C R37, R41, R40, R42 ;  /* 0x000000282925723e */ /* 0x000fe4000480702a */
[----:B------:R-:W-:Y:S02]  /*2830*/  F2FP.SATFINITE.E4M3.F32.PACK_AB_MERGE_C R38, R45, R44, R46 ;  /* 0x0000002c2d26723e */ /* 0x000fe4000480702e */
[----:B------:R-:W-:Y:S02]  /*2840*/  F2FP.SATFINITE.E4M3.F32.PACK_AB_MERGE_C R39, R49, R48, R50 ;  /* 0x000000303127723e */ /* 0x000fe40004807032 */
[----:B------:R-:W-:-:S02]  /*2850*/  F2FP.SATFINITE.E4M3.F32.PACK_AB_MERGE_C R52, R53, R52, R54 ;  /* 0x000000343534723e */ /* 0x000fc40004807036 */
[----:B------:R-:W-:Y:S01]  /*2860*/  F2FP.SATFINITE.E4M3.F32.PACK_AB_MERGE_C R122, R123, R122, RZ ;  /* 0x0000007a7b7a723e */ /* 0x000fe200048070ff */
[----:B------:R1:W-:Y:S01]  /*2870*/  STS.128 [R3+UR8], R36 ;  /* 0x0000002403007988 */ /* 0x0003e20008000c08 */
[----:B------:R-:W-:Y:S02]  /*2880*/  F2FP.SATFINITE.E4M3.F32.PACK_AB_MERGE_C R126, R127, R126, RZ ;  /* 0x0000007e7f7e723e */ /* 0x000fe400048070ff */
[----:B------:R-:W-:Y:S02]  /*2890*/  F2FP.SATFINITE.E4M3.F32.PACK_AB_MERGE_C R130, R131, R130, RZ ;  /* 0x000000828382723e */ /* 0x000fe400048070ff */
[----:B------:R-:W-:Y:S02]  /*28a0*/  F2FP.SATFINITE.E4M3.F32.PACK_AB_MERGE_C R53, R57, R56, R58 ;  /* 0x000000383935723e */ /* 0x000fe4000480703a */
[----:B------:R-:W-:Y:S02]  /*28b0*/  F2FP.SATFINITE.E4M3.F32.PACK_AB_MERGE_C R54, R61, R60, R62 ;  /* 0x0000003c3d36723e */ /* 0x000fe4000480703e */
[----:B------:R-:W-:-:S02]  /*28c0*/  F2FP.SATFINITE.E4M3.F32.PACK_AB_MERGE_C R55, R65, R64, R66 ;  /* 0x000000404137723e */ /* 0x000fc40004807042 */
[----:B------:R-:W-:Y:S02]  /*28d0*/  F2FP.SATFINITE.E4M3.F32.PACK_AB_MERGE_C R68, R69, R68, R70 ;  /* 0x000000444544723e */ /* 0x000fe40004807046 */
[----:B------:R-:W-:Y:S02]  /*28e0*/  LOP3.LUT R8, R2, 0x30, RZ, 0x3c, !PT ;  /* 0x0000003002087812 */ /* 0x000fe400078e3cff */
[----:B------:R-:W-:Y:S02]  /*28f0*/  F2FP.SATFINITE.E4M3.F32.PACK_AB_MERGE_C R69, R73, R72, R74 ;  /* 0x000000484945723e */ /* 0x000fe4000480704a */
[----:B------:R-:W-:Y:S01]  /*2900*/  F2FP.SATFINITE.E4M3.F32.PACK_AB_MERGE_C R70, R77, R76, R78 ;  /* 0x0000004c4d46723e */ /* 0x000fe2000480704e */
[----:B------:R1:W-:Y:S01]  /*2910*/  STS.128 [R8+UR8], R52 ;  /* 0x0000003408007988 */ /* 0x0003e20008000c08 */
[----:B------:R-:W-:Y:S02]  /*2920*/  F2FP.SATFINITE.E4M3.F32.PACK_AB_MERGE_C R71, R81, R80, R82 ;  /* 0x000000505147723e */ /* 0x000fe40004807052 */
[----:B------:R-:W-:-:S02]  /*2930*/  F2FP.SATFINITE.E4M3.F32.PACK_AB_MERGE_C R84, R85, R84, R86 ;  /* 0x000000545554723e */ /* 0x000fc40004807056 */
[C---:B------:R-:W-:Y:S02]  /*2940*/  LOP3.LUT R9, R2.reuse, 0x40, RZ, 0x3c, !PT ;  /* 0x0000004002097812 */ /* 0x040fe400078e3cff */
[----:B------:R-:W-:Y:S02]  /*2950*/  F2FP.SATFINITE.E4M3.F32.PACK_AB_MERGE_C R85, R89, R88, R90 ;  /* 0x000000585955723e */ /* 0x000fe4000480705a */
[----:B------:R-:W-:Y:S01]  /*2960*/  F2FP.SATFINITE.E4M3.F32.PACK_AB_MERGE_C R86, R93, R92, R94 ;  /* 0x0000005c5d56723e */ /* 0x000fe2000480705e */
[----:B------:R1:W-:Y:S01]  /*2970*/  STS.128 [R9+UR8], R68 ;  /* 0x0000004409007988 */ /* 0x0003e20008000c08 */
[----:B------:R-:W-:Y:S02]  /*2980*/  F2FP.SATFINITE.E4M3.F32.PACK_AB_MERGE_C R87, R97, R96, R98 ;  /* 0x000000606157723e */ /* 0x000fe40004807062 */
[----:B------:R-:W-:Y:S02]  /*2990*/  F2FP.SATFINITE.E4M3.F32.PACK_AB_MERGE_C R100, R101, R100, R102 ;  /* 0x000000646564723e */ /* 0x000fe40004807066 */
[----:B------:R-:W-:-:S02]  /*29a0*/  LOP3.LUT R10, R2, 0x50, RZ, 0x3c, !PT ;  /* 0x00000050020a7812 */ /* 0x000fc400078e3cff */
[----:B------:R-:W-:Y:S02]  /*29b0*/  F2FP.SATFINITE.E4M3.F32.PACK_AB_MERGE_C R101, R105, R104, R106 ;  /* 0x000000686965723e */ /* 0x000fe4000480706a */
[----:B------:R-:W-:Y:S01]  /*29c0*/  F2FP.SATFINITE.E4M3.F32.PACK_AB_MERGE_C R102, R109, R108, R110 ;  /* 0x0000006c6d66723e */ /* 0x000fe2000480706e */
[----:B------:R1:W-:Y:S01]  /*29d0*/  STS.128 [R10+UR8], R84 ;  /* 0x000000540a007988 */ /* 0x0003e20008000c08 */
[----:B------:R-:W-:Y:S02]  /*29e0*/  F2FP.SATFINITE.E4M3.F32.PACK_AB_MERGE_C R103, R113, R112, R114 ;  /* 0x000000707167723e */ /* 0x000fe40004807072 */
[----:B------:R-:W-:Y:S02]  /*29f0*/  F2FP.SATFINITE.E4M3.F32.PACK_AB_MERGE_C R116, R117, R116, R118 ;  /* 0x000000747574723e */ /* 0x000fe40004807076 */
[----:B------:R-:W-:Y:S02]  /*2a00*/  LOP3.LUT R11, R2, 0x60, RZ, 0x3c, !PT ;  /* 0x00000060020b7812 */ /* 0x000fe400078e3cff */
[----:B------:R-:W-:-:S02]  /*2a10*/  F2FP.SATFINITE.E4M3.F32.PACK_AB_MERGE_C R117, R121, R120, R122 ;  /* 0x000000787975723e */ /* 0x000fc4000480707a */
[----:B------:R-:W-:Y:S01]  /*2a20*/  F2FP.SATFINITE.E4M3.F32.PACK_AB_MERGE_C R118, R125, R124, R126 ;  /* 0x0000007c7d76723e */ /* 0x000fe2000480707e */
[----:B------:R1:W-:Y:S01]  /*2a30*/  STS.128 [R11+UR8], R100 ;  /* 0x000000640b007988 */ /* 0x0003e20008000c08 */
[----:B------:R-:W-:Y:S02]  /*2a40*/  F2FP.SATFINITE.E4M3.F32.PACK_AB_MERGE_C R119, R129, R128, R130 ;  /* 0x000000808177723e */ /* 0x000fe40004807082 */
[----:B------:R-:W-:-:S05]  /*2a50*/  LOP3.LUT R12, R2, 0x70, RZ, 0x3c, !PT ;  /* 0x00000070020c7812 */ /* 0x000fca00078e3cff */
[----:B------:R1:W-:Y:S01]  /*2a60*/  STS.128 [R12+UR8], R116 ;  /* 0x000000740c007988 */ /* 0x0003e20008000c08 */
[----:B------:R2:W-:Y:S06]  /*2a70*/  MEMBAR.ALL.CTA ;  /* 0x0000000000007992 */ /* 0x0005ec0000008000 */
[----:B--2---:R-:W2:Y:S02]  /*2a80*/  FENCE.VIEW.ASYNC.S ;  /* 0x00000000000073c6 */ /* 0x004ea40000000000 */
[----:B--2---:R-:W-:Y:S06]  /*2a90*/  BAR.SYNC.DEFER_BLOCKING 0x0 ;  /* 0x0000000000007b1d */ /* 0x004fec0000010000 */
[----:B------:R1:W-:Y:S01]  /*2aa0*/  @UP1 UTMASTG.2D [UR4], [UR20] ;  /* 0x00000004140013b5 */ /* 0x0003e20008008000 */
[----:B------:R0:W-:Y:S01]  /*2ab0*/  UTMACMDFLUSH ;  /* 0x00000000000079b7 */ /* 0x0001e20000000000 */
[----:B------:R-:W-:-:S04]  /*2ac0*/  DEPBAR.LE SB0, 0x0 ;  /* 0x000080000000791a */ /* 0x000fc80000000000 */
[----:B------:R-:W-:Y:S08]  /*2ad0*/  BAR.SYNC.DEFER_BLOCKING 0x0 ;  /* 0x0000000000007b1d */ /* 0x000ff00000010000 */
[----:B------:R-:W-:Y:S06]  /*2ae0*/  BAR.SYNC.DEFER_BLOCKING 0x0 ;  /* 0x0000000000007b1d */ /* 0x000fec0000010000 */
[----:B-1----:R-:W-:Y:S05]  /*2af0*/  @P2 BRA `(.L_x_72) ;  /* 0x0000000000a02947 */ /* 0x002fea0003800000 */
[----:B------:R-:W1:Y:S01]  /*2b00*/  S2UR UR5, SR_CgaCtaId ;  /* 0x00000000000579c3 */ /* 0x000e620000008800 */
[----:B------:R-:W-:Y:S01]  /*2b10*/  NOP ;  /* 0x0000000000007918 */ /* 0x000fe20000000000 */
[----:B------:R-:W-:Y:S01]  /*2b20*/  UMOV UR4, 0x50 ;  /* 0x0000005000047882 */ /* 0x000fe20000000000 */
[----:B------:R-:W-:Y:S02]  /*2b30*/  IMAD.U32 R0, RZ, RZ, UR23 ;  /* 0x00000017ff007e24 */ /* 0x000fe4000f8e00ff */
[----:B------:R-:W-:Y:S02]  /*2b40*/  IMAD.MOV.U32 R3, RZ, RZ, 0xff ;  /* 0x000000ffff037424 */ /* 0x000fe400078e00ff */
[----:B------:R-:W-:Y:S01]  /*2b50*/  IMAD.MOV.U32 R7, RZ, RZ, 0x1 ;  /* 0x00000001ff077424 */ /* 0x000fe200078e00ff */
[----:B------:R-:W-:-:S04]  /*2b60*/  LOP3.LUT R0, R0, 0xffff, RZ, 0xc0, !PT ;  /* 0x0000ffff00007812 */ /* 0x000fc800078ec0ff */
[----:B------:R-:W-:-:S05]  /*2b70*/  SHF.R.U32.HI R0, RZ, 0x5, R0 ;  /* 0x00000005ff007819 */ /* 0x000fca0000011600 */
[----:B------:R-:W-:Y:S01]  /*2b80*/  VIADD R2, R0, 0x10 ;  /* 0x0000001000027836 */ /* 0x000fe20000000000 */
[----:B------:R-:W-:Y:S01]  /*2b90*/  SHF.L.U32 R0, R3, R0, RZ ;  /* 0x0000000003007219 */ /* 0x000fe200000006ff */
[----:B-1----:R-:W-:-:S03]  /*2ba0*/  ULEA UR6, UR5, UR4, 0x18 ;  /* 0x0000000405067291 */ /* 0x002fc6000f8ec0ff */
[----:B------:R-:W-:-:S04]  /*2bb0*/  SHF.L.U32 R3, R7, R2, RZ ;  /* 0x0000000207037219 */ /* 0x000fc800000006ff */
[----:B------:R-:W-:Y:S02]  /*2bc0*/  LOP3.LUT R0, R3, R0, RZ, 0xfc, !PT ;  /* 0x0000000003007212 */ /* 0x000fe400078efcff */
[----:B------:R-:W1:Y:S02]  /*2bd0*/  LDS R5, [UR6] ;  /* 0x00000006ff057984 */ /* 0x000e640008000800 */
[C---:B------:R-:W-:Y:S02]  /*2be0*/  LOP3.LUT R2, R0.reuse, 0xffff, RZ, 0xc0, !PT ;  /* 0x0000ffff00027812 */ /* 0x040fe400078ec0ff */
[----:B-1----:R-:W-:-:S04]  /*2bf0*/  LOP3.LUT R3, R0, 0xffff, R5, 0x80, !PT ;  /* 0x0000ffff00037812 */ /* 0x002fc800078e8005 */
[----:B------:R-:W-:-:S13]  /*2c00*/  ISETP.NE.AND P0, PT, R3, R2, PT ;  /* 0x000000020300720c */ /* 0x000fda0003f05270 */
[----:B------:R-:W-:Y:S05]  /*2c10*/  @P0 BRA `(.L_x_73) ;  /* 0x0000000000500947 */ /* 0x000fea0003800000 */
[----:B------:R-:W-:Y:S02]  /*2c20*/  SHF.R.U32.HI R5, RZ, 0x10, R5 ;  /* 0x00000010ff057819 */ /* 0x000fe40000011605 */
[----:B------:R-:W-:-:S04]  /*2c30*/  SHF.R.U32.HI R2, RZ, 0x10, R0 ;  /* 0x00000010ff027819 */ /* 0x000fc80000011600 */
[----:B------:R-:W-:-:S04]  /*2c40*/  LOP3.LUT R5, R5, R2, RZ, 0xc0, !PT ;  /* 0x0000000205057212 */ /* 0x000fc800078ec0ff */
[----:B------:R-:W-:-:S13]  /*2c50*/  ISETP.NE.AND P0, PT, R5, R2, PT ;  /* 0x000000020500720c */ /* 0x000fda0003f05270 */
[----:B------:R-:W-:Y:S05]  /*2c60*/  @P0 BRA `(.L_x_74) ;  /* 0x0000000000300947 */ /* 0x000fea0003800000 */
[----:B------:R-:W-:Y:S01]  /*2c70*/  R2UR UR4, R0 ;  /* 0x00000000000472ca */ /* 0x000fe200000e0000 */
[----:B------:R-:W-:Y:S01]  /*2c80*/  VOTEU.ANY UR5, UPT, PT ;  /* 0x0000000000057886 */ /* 0x000fe200038e0100 */
[----:B------:R-:W1:Y:S01]  /*2c90*/  S2R R0, SR_LANEID ;  /* 0x0000000000007919 */ /* 0x000e620000000000 */
[----:B------:R-:W-:-:S10]  /*2ca0*/  UFLO.U32 UR5, UR5 ;  /* 0x00000005000572bd */ /* 0x000fd400080e0000 */
[----:B------:R-:W-:-:S06]  /*2cb0*/  ULOP3.LUT UR4, URZ, UR4, URZ, 0x33, !UPT ;  /* 0x00000004ff047292 */ /* 0x000fcc000f8e33ff */
[----:B------:R-:W-:-:S04]  /*2cc0*/  IMAD.U32 R2, RZ, RZ, UR4 ;  /* 0x00000004ff027e24 */ /* 0x000fc8000f8e00ff */
[----:B------:R-:W2:Y:S02]  /*2cd0*/  REDUX UR7, R2 ;  /* 0x00000000020773c4 */ /* 0x000ea40000000000 */
[----:B------:R3:W-:Y:S01]  /*2ce0*/  UTCATOMSWS.AND URZ, UR4 ;  /* 0x0000000400ff79e3 */ /* 0x0007e20008000000 */
[----:B-1----:R-:W-:Y:S01]  /*2cf0*/  ISETP.EQ.U32.AND P0, PT, R0, UR5, PT ;  /* 0x0000000500007c0c */ /* 0x002fe2000bf02070 */
[----:B--2---:R-:W-:-:S12]  /*2d00*/  IMAD.U32 R0, RZ, RZ, UR7 ;  /* 0x00000007ff007e24 */ /* 0x004fd8000f8e00ff */
[----:B------:R3:W-:Y:S01]  /*2d10*/  @P0 ATOMS.AND RZ, [UR6], R0 ;  /* 0x00000000ffff098c */ /* 0x0007e2000a800006 */
[----:B------:R-:W-:Y:S05]  /*2d20*/  BRA `(.L_x_72) ;  /* 0x0000000000147947 */ /* 0x000fea0003800000 */
.L_x_74:
[----:B------:R-:W-:-:S07]  /*2d30*/  MOV R2, 0x2d50 ;  /* 0x00002d5000027802 */ /* 0x000fce0000000f00 */
[----:B------:R-:W-:Y:S05]  /*2d40*/  CALL.REL.NOINC `($__internal_0_$__cuda_sm10x_tcgen05_guardrail_trap_col_being_dealloced_not_returned_by_alloc) ;  /* 0x0000000000447944 */ /* 0x000fea0003c00000 */
[----:B------:R-:W-:Y:S05]  /*2d50*/  BRA `(.L_x_72) ;  /* 0x0000000000087947 */ /* 0x000fea0003800000 */
.L_x_73:
[----:B------:R-:W-:-:S07]  /*2d60*/  MOV R2, 0x2d80 ;  /* 0x00002d8000027802 */ /* 0x000fce0000000f00 */
[----:B------:R-:W-:Y:S05]  /*2d70*/  CALL.REL.NOINC `($__internal_2_$__cuda_sm10x_tcgen05_guardrail_trap_unallocated_columns_being_dealloced) ;  /* 0x0000000000507944 */ /* 0x000fea0003c00000 */
.L_x_72:
[----:B------:R-:W-:Y:S01]  /*2d80*/  NOP ;  /* 0x0000000000007918 */ /* 0x000fe20000000000 */
[----:B---3--:R-:W-:Y:S05]  /*2d90*/  EXIT ;  /* 0x000000000000794d */ /* 0x008fea0003800000 */
.L_x_59:
[----:B------:R-:W1:Y:S02]  /*2da0*/  SYNCS.PHASECHK.TRANS64.TRYWAIT P0, [UR8+0x24000], RZ ;  /* 0x024000ffff0075a7 */ /* 0x000e640008001108 */
[----:B-1----:R-:W-:Y:S05]  /*2db0*/  @!P0 BRA `(.L_x_59) ;  /* 0xfffffffc00f88947 */ /* 0x002fea000383ffff */
[----:B------:R-:W-:Y:S05]  /*2dc0*/  BRA `(.L_x_75) ;  /* 0xffffffec00507947 */ /* 0x000fea000383ffff */
.L_x_61:
[----:B------:R-:W1:Y:S02]  /*2dd0*/  SYNCS.PHASECHK.TRANS64.TRYWAIT P1, [UR8+0x24020], RZ ;  /* 0x024020ffff0075a7 */ /* 0x000e640008021108 */
[----:B-1----:R-:W-:Y:S05]  /*2de0*/  @!P1 BRA `(.L_x_61) ;  /* 0xfffffffc00f89947 */ /* 0x002fea000383ffff */
[----:B------:R-:W-:Y:S05]  /*2df0*/  BRA `(.L_x_76) ;  /* 0xffffffec00ec7947 */ /* 0x000fea000383ffff */
.L_x_62:
[----:B------:R-:W2:Y:S02]  /*2e00*/  SYNCS.PHASECHK.TRANS64.TRYWAIT P0, [UR28+0x24000], R2 ;  /* 0x02400002ff0075a7 */ /* 0x000ea4000800111c */
[----:B--2---:R-:W-:Y:S05]  /*2e10*/  @!P0 BRA `(.L_x_62) ;  /* 0xfffffffc00f88947 */ /* 0x004fea000383ffff */
[----:B------:R-:W-:Y:S05]  /*2e20*/  BRA `(.L_x_77) ;  /* 0xfffffff0006c7947 */ /* 0x000fea000383ffff */
.L_x_64:
[----:B------:R-:W2:Y:S02]  /*2e30*/  SYNCS.PHASECHK.TRANS64.TRYWAIT P0, [UR28+0x24020], R2 ;  /* 0x02402002ff0075a7 */ /* 0x000ea4000800111c */
[----:B--2---:R-:W-:Y:S05]  /*2e40*/  @!P0 BRA `(.L_x_64) ;  /* 0xfffffffc00f88947 */ /* 0x004fea000383ffff */
[----:B------:R-:W-:Y:S05]  /*2e50*/  BRA `(.L_x_78) ;  /* 0xfffffff400147947 */ /* 0x000fea000383ffff */
        .weak           $__internal_0_$__cuda_sm10x_tcgen05_guardrail_trap_col_being_dealloced_not_returned_by_alloc
        .type           $__internal_0_$__cuda_sm10x_tcgen05_guardrail_trap_col_being_dealloced_not_returned_by_alloc,@function
        .size           $__internal_0_$__cuda_sm10x_tcgen05_guardrail_trap_col_being_dealloced_not_returned_by_alloc,($__internal_1_$__cuda_sm10x_tcgen05_guardrail_trap_phase_invalid_during_alloc - $__internal_0_$__cuda_sm10x_tcgen05_guardrail_trap_col_being_dealloced_not_returned_by_alloc)
$__internal_0_$__cuda_sm10x_tcgen05_guardrail_trap_col_being_dealloced_not_returned_by_alloc:
[----:B------:R-:W-:Y:S05]  /*2e60*/  BPT.TRAP 0x1 ;  /* 0x000000040000795c */ /* 0x000fea0000300000 */
[----:B------:R-:W-:-:S04]  /*2e70*/  IMAD.MOV.U32 R3, RZ, RZ, 0x0 ;  /* 0x00000000ff037424 */ /* 0x000fc800078e00ff */
[----:B------:R-:W-:Y:S05]  /*2e80*/  RET.REL.NODEC R2 `(gluon_tcgen05) ;  /* 0xffffffd0025c7950 */ /* 0x000fea0003c3ffff */
        .weak           $__internal_1_$__cuda_sm10x_tcgen05_guardrail_trap_phase_invalid_during_alloc
        .type           $__internal_1_$__cuda_sm10x_tcgen05_guardrail_trap_phase_invalid_during_alloc,@function
        .size           $__internal_1_$__cuda_sm10x_tcgen05_guardrail_trap_phase_invalid_during_alloc,($__internal_2_$__cuda_sm10x_tcgen05_guardrail_trap_unallocated_columns_being_dealloced - $__internal_1_$__cuda_sm10x_tcgen05_guardrail_trap_phase_invalid_during_alloc)
$__internal_1_$__cuda_sm10x_tcgen05_guardrail_trap_phase_invalid_during_alloc:
[----:B------:R-:W-:Y:S05]  /*2e90*/  BPT.TRAP 0x1 ;  /* 0x000000040000795c */ /* 0x000fea0000300000 */
[----:B------:R-:W-:-:S04]  /*2ea0*/  IMAD.MOV.U32 R3, RZ, RZ, 0x0 ;  /* 0x00000000ff037424 */ /* 0x000fc800078e00ff */
[----:B------:R-:W-:Y:S05]  /*2eb0*/  RET.REL.NODEC R2 `(gluon_tcgen05) ;  /* 0xffffffd002507950 */ /* 0x000fea0003c3ffff */
        .weak           $__internal_2_$__cuda_sm10x_tcgen05_guardrail_trap_unallocated_columns_being_dealloced
        .type           $__internal_2_$__cuda_sm10x_tcgen05_guardrail_trap_unallocated_columns_being_dealloced,@function
        .size           $__internal_2_$__cuda_sm10x_tcgen05_guardrail_trap_unallocated_columns_being_dealloced,(.L_x_82 - $__internal_2_$__cuda_sm10x_tcgen05_guardrail_trap_unallocated_columns_being_dealloced)
$__internal_2_$__cuda_sm10x_tcgen05_guardrail_trap_unallocated_columns_being_dealloced:
[----:B------:R-:W-:Y:S05]  /*2ec0*/  BPT.TRAP 0x1 ;  /* 0x000000040000795c */ /* 0x000fea0000300000 */
[----:B------:R-:W-:-:S04]  /*2ed0*/  IMAD.MOV.U32 R3, RZ, RZ, 0x0 ;  /* 0x00000000ff037424 */ /* 0x000fc800078e00ff */
[----:B------:R-:W-:Y:S05]  /*2ee0*/  RET.REL.NODEC R2 `(gluon_tcgen05) ;  /* 0xffffffd002447950 */ /* 0x000fea0003c3ffff */
.L_x_79:
[----:B------:R-:W-:-:S00]  /*2ef0*/  BRA `(.L_x_79) ;  /* 0xfffffffc00fc7947 */ /* 0x000fc0000383ffff */
[----:B------:R-:W-:-:S00]  /*2f00*/  NOP ;  /* 0x0000000000007918 */ /* 0x000fc00000000000 */
[----:B------:R-:W-:-:S00]  /*2f10*/  NOP ;  /* 0x0000000000007918 */ /* 0x000fc00000000000 */
[----:B------:R-:W-:-:S00]  /*2f20*/  NOP ;  /* 0x0000000000007918 */ /* 0x000fc00000000000 */
[----:B------:R-:W-:-:S00]  /*2f30*/  NOP ;  /* 0x0000000000007918 */ /* 0x000fc00000000000 */
[----:B------:R-:W-:-:S00]  /*2f40*/  NOP ;  /* 0x0000000000007918 */ /* 0x000fc00000000000 */
[----:B------:R-:W-:-:S00]  /*2f50*/  NOP ;  /* 0x0000000000007918 */ /* 0x000fc00000000000 */
[----:B------:R-:W-:-:S00]  /*2f60*/  NOP ;  /* 0x0000000000007918 */ /* 0x000fc00000000000 */
[----:B------:R-:W-:-:S00]  /*2f70*/  NOP ;  /* 0x0000000000007918 */ /* 0x000fc00000000000 */
.L_x_82:


//--------------------- .nv.shared.gluon_tcgen05  --------------------------
	.section	.nv.shared.gluon_tcgen05,"aw",@nobits
	.sectionflags	@""
	.align	16
	.zero		1024


//--------------------- .nv.shared.reserved.0     --------------------------
	.section	.nv.shared.reserved.0,"aw",@nobits
	.align	8
	.weak		__nv_reservedSMEM_offset_0_alias
	.size		__nv_reservedSMEM_offset_0_alias, 0, 64
	.other		__nv_reservedSMEM_offset_0_alias,@"STO_CUDA_RESERVED_SHARED STV_DEFAULT"
__nv_reservedSMEM_offset_0_alias:
	.zero		0
.nv.shared.reserved.0:
	.zero		64
	.weak		__nv_reservedSMEM_allocation_phase
	.type		__nv_reservedSMEM_allocation_phase,@object
	.size		__nv_reservedSMEM_allocation_phase,(.L_0 - __nv_reservedSMEM_allocation_phase)
__nv_reservedSMEM_allocation_phase:
	.zero		1
.L_0:
	.zero		7
	.weak		__nv_reservedSMEM_devtool_atexit_pc
	.type		__nv_reservedSMEM_devtool_atexit_pc,@object
	.size		__nv_reservedSMEM_devtool_atexit_pc,(__nv_reservedSMEM_allocation_mask - __nv_reservedSMEM_devtool_atexit_pc)
__nv_reservedSMEM_devtool_atexit_pc:
	.zero		8
	.weak		__nv_reservedSMEM_allocation_mask
	.type		__nv_reservedSMEM_allocation_mask,@object
	.size		__nv_reservedSMEM_allocation_mask,(.L_2 - __nv_reservedSMEM_allocation_mask)
__nv_reservedSMEM_allocation_mask:
	.zero		4
.L_2:


//--------------------- .nv.constant0.gluon_tcgen05 --------------------------
	.section	.nv.constant0.gluon_tcgen05,"a",@progbits
	.sectionflags	@""
	.align	4
.nv.constant0.gluon_tcgen05:
	.zero		976


//--------------------- SYMBOLS --------------------------

	.type		.nv.reservedSmem.offset0,@object
	.size		.nv.reservedSmem.offset0,0x4
	.type		.nv.reservedSmem.cap,@object
	.size		.nv.reservedSmem.cap,0x4
